def gluon_tcgen05(
    a_ptr,
    b_ptr,
    c_ptr,
    M,
    N,
    K,
    stride_am,
    stride_bk,
    stride_cm,
    BLOCK_M: gl.constexpr,
    BLOCK_N: gl.constexpr,
    BLOCK_K: gl.constexpr,
    DTYPE: gl.constexpr,
    A_LAYOUT: gl.constexpr,
    B_LAYOUT: gl.constexpr,
    C_LAYOUT: gl.constexpr,
    B_SHAPE: gl.constexpr,
    TMEM_LAYOUT: gl.constexpr,
    TMEM_REG: gl.constexpr,
    TRANS_B: gl.constexpr,
    NUM_BUFFERS: gl.constexpr,
):
    a_desc = tma.make_tensor_descriptor(
        a_ptr, [M, K], [stride_am, 1], [BLOCK_M, BLOCK_K], A_LAYOUT
    )
    b_desc = tma.make_tensor_descriptor(
        b_ptr,
        [N, K] if TRANS_B else [K, N],
        [stride_bk, 1],
        B_SHAPE,
        B_LAYOUT,
    )
    c_desc = tma.make_tensor_descriptor(
        c_ptr, [M, N], [stride_cm, 1], [BLOCK_M, BLOCK_N], C_LAYOUT
    )

    a_bufs = gl.allocate_shared_memory(
        DTYPE, [NUM_BUFFERS, BLOCK_M, BLOCK_K], A_LAYOUT
    )
    b_bufs = gl.allocate_shared_memory(DTYPE, [NUM_BUFFERS] + B_SHAPE, B_LAYOUT)

    pid_m = gl.program_id(0)
    pid_n = gl.program_id(1)
    off_m = pid_m * BLOCK_M
    off_n = pid_n * BLOCK_N

    tma_bars = gl.allocate_shared_memory(
        gl.int64, [NUM_BUFFERS, 1], mbarrier.MBarrierLayout()
    )
    mma_bars = gl.allocate_shared_memory(
        gl.int64, [NUM_BUFFERS, 1], mbarrier.MBarrierLayout()
    )
    for i in gl.static_range(NUM_BUFFERS):
        mbarrier.init(tma_bars.index(i), count=1)
        mbarrier.init(mma_bars.index(i), count=1)

    acc_tmem = allocate_tensor_memory(gl.float32, [BLOCK_M, BLOCK_N], TMEM_LAYOUT)
    idx = 0
    phase = 0
    use_acc = False
    for k in range(0, K, BLOCK_K):
        a = a_bufs.index(idx)
        b = b_bufs.index(idx)
        tma_bar = tma_bars.index(idx)
        mma_bar = mma_bars.index(idx)
        mbarrier.expect(
            tma_bar, a_desc.block_type.nbytes + b_desc.block_type.nbytes
        )
        tma.async_copy_global_to_shared(a_desc, [off_m, k], tma_bar, a)
        tma.async_copy_global_to_shared(
            b_desc, [off_n, k] if TRANS_B else [k, off_n], tma_bar, b
        )
        mbarrier.wait(tma_bar, phase=phase)

        if TRANS_B:
            b = b.permute((1, 0))
        tcgen05_mma(a, b, acc_tmem, use_acc=use_acc)
        tcgen05_commit(mma_bar)
        mbarrier.wait(mma_bar, phase=phase)
        use_acc = True

        idx += 1
        if idx == NUM_BUFFERS:
            idx = 0
            phase ^= 1

    for i in gl.static_range(NUM_BUFFERS):
        mbarrier.invalidate(tma_bars.index(i))
        mbarrier.invalidate(mma_bars.index(i))

    acc = acc_tmem.load(TMEM_REG)
    c_smem = gl.allocate_shared_memory(DTYPE, [BLOCK_M, BLOCK_N], C_LAYOUT)
    c_smem.store(acc.to(DTYPE))
    fence_async_shared()
    tma.async_copy_shared_to_global(c_desc, [off_m, off_n], c_smem)
    tma.store_wait(pendings=0)

# config = {"BLOCK_K": 64, "BLOCK_M": 128, "BLOCK_N": 128, "arch": "sm_100", "dtype": "fp16", "num_buffers": 2, "num_warps": 8, "trans_b": 0}
# arch = sm_100


// ===== COMPILED SASS (sm_100a) =====

	.target	sm_100a

	.elftype	@"ET_EXEC"


//--------------------- .note.nv.tkinfo           --------------------------
	.section	.note.nv.tkinfo,"",@"SHT_NOTE"
	.sectionflags	@"SHF_NOTE_NV_TKINFO"
	.tkinfo
        /*0018*/ 	.word	0x00000081
        /*0030*/ 	.string	""
        /*0030*/ 	.string	"ptxas-blackwell"
        /*0030*/ 	.string	"Cuda compilation tools, release 12.9, V12.9.86"
        /*0030*/ 	.string	"Build cuda_12.9.r12.9/compiler.36037853_0"
        /*0030*/ 	.string	"-v  -suppress-debug-info  -lineinfo  -arch sm_100a "



//--------------------- .note.nv.cuver            --------------------------
	.section	.note.nv.cuver,"",@"SHT_NOTE"
	.sectionflags	@"SHF_NOTE_NV_CUVER"
        /*0018*/ 	.short	0x0001
        /*001a*/ 	.short	0x0064
        /*001c*/ 	.short	0x0001
        /*001e*/ 	.short	0x0000
        /*0020*/ 	.short	0x0001
        /*0022*/ 	.short	0x0000


//--------------------- .nv.info                  --------------------------
	.section	.nv.info,"",@"SHT_CUDA_INFO"
	.align	4


	//----- nvinfo : EIATTR_REGCOUNT
	.align		4
        /*0000*/ 	.byte	0x04, 0x2f
        /*0002*/ 	.short	(.L_4 - .L_3)
	.align		4
.L_3:
        /*0004*/ 	.word	index@(gluon_tcgen05)
        /*0008*/ 	.word	0x00000047


	//----- nvinfo : EIATTR_FRAME_SIZE
	.align		4
.L_4:
        /*000c*/ 	.byte	0x04, 0x11
        /*000e*/ 	.short	(.L_6 - .L_5)
	.align		4
.L_5:
        /*0010*/ 	.word	index@($__internal_2_$__cuda_sm10x_tcgen05_guardrail_trap_unallocated_columns_being_dealloced)
        /*0014*/ 	.word	0x00000000


	//----- nvinfo : EIATTR_FRAME_SIZE
	.align		4
.L_6:
        /*0018*/ 	.byte	0x04, 0x11
        /*001a*/ 	.short	(.L_8 - .L_7)
	.align		4
.L_7:
        /*001c*/ 	.word	index@($__internal_1_$__cuda_sm10x_tcgen05_guardrail_trap_phase_invalid_during_alloc)
        /*0020*/ 	.word	0x00000000


	//----- nvinfo : EIATTR_FRAME_SIZE
	.align		4
.L_8:
        /*0024*/ 	.byte	0x04, 0x11
        /*0026*/ 	.short	(.L_10 - .L_9)
	.align		4
.L_9:
        /*0028*/ 	.word	index@($__internal_0_$__cuda_sm10x_tcgen05_guardrail_trap_col_being_dealloced_not_returned_by_alloc)
        /*002c*/ 	.word	0x00000000


	//----- nvinfo : EIATTR_FRAME_SIZE
	.align		4
.L_10:
        /*0030*/ 	.byte	0x04, 0x11
        /*0032*/ 	.short	(.L_12 - .L_11)
	.align		4
.L_11:
        /*0034*/ 	.word	index@(gluon_tcgen05)
        /*0038*/ 	.word	0x00000000


	//----- nvinfo : EIATTR_MIN_STACK_SIZE
	.align		4
.L_12:
        /*003c*/ 	.byte	0x04, 0x12
        /*003e*/ 	.short	(.L_14 - .L_13)
	.align		4
.L_13:
        /*0040*/ 	.word	index@(gluon_tcgen05)
        /*0044*/ 	.word	0x00000000
.L_14:


//--------------------- .nv.info.gluon_tcgen05    --------------------------
	.section	.nv.info.gluon_tcgen05,"",@"SHT_CUDA_INFO"
	.sectionflags	@""
	.align	4


	//----- nvinfo : EIATTR_CUDA_API_VERSION
	.align		4
        /*0000*/ 	.byte	0x04, 0x37
        /*0002*/ 	.short	(.L_16 - .L_15)
.L_15:
        /*0004*/ 	.word	0x00000081


	//----- nvinfo : EIATTR_KPARAM_INFO
	.align		4
.L_16:
        /*0008*/ 	.byte	0x04, 0x17
        /*000a*/ 	.short	(.L_18 - .L_17)
.L_17:
        /*000c*/ 	.word	0x00000000
        /*0010*/ 	.short	0x000a
        /*0012*/ 	.short	0x0048
        /*0014*/ 	.byte	0x00, 0xf4, 0x21, 0x00


	//----- nvinfo : EIATTR_KPARAM_INFO
	.align		4
.L_18:
        /*0018*/ 	.byte	0x04, 0x17
        /*001a*/ 	.short	(.L_20 - .L_19)
.L_19:
        /*001c*/ 	.word	0x00000000
        /*0020*/ 	.short	0x0009
        /*0022*/ 	.short	0x0040
        /*0024*/ 	.byte	0x00, 0xf4, 0x21, 0x00


	//----- nvinfo : EIATTR_KPARAM_INFO
	.align		4
.L_20:
        /*0028*/ 	.byte	0x04, 0x17
        /*002a*/ 	.short	(.L_22 - .L_21)
.L_21:
        /*002c*/ 	.word	0x00000000
        /*0030*/ 	.short	0x0008
        /*0032*/ 	.short	0x0038
        /*0034*/ 	.byte	0x00, 0xf0, 0x21, 0x00


	//----- nvinfo : EIATTR_KPARAM_INFO
	.align		4
.L_22:
        /*0038*/ 	.byte	0x04, 0x17
        /*003a*/ 	.short	(.L_24 - .L_23)
.L_23:
        /*003c*/ 	.word	0x00000000
        /*0040*/ 	.short	0x0007
        /*0042*/ 	.short	0x0030
        /*0044*/ 	.byte	0x00, 0xf0, 0x21, 0x00


	//----- nvinfo : EIATTR_KPARAM_INFO
	.align		4
.L_24:
        /*0048*/ 	.byte	0x04, 0x17
        /*004a*/ 	.short	(.L_26 - .L_25)
.L_25:
        /*004c*/ 	.word	0x00000000
        /*0050*/ 	.short	0x0006
        /*0052*/ 	.short	0x0028
        /*0054*/ 	.byte	0x00, 0xf0, 0x21, 0x00


	//----- nvinfo : EIATTR_KPARAM_INFO
	.align		4
.L_26:
        /*0058*/ 	.byte	0x04, 0x17
        /*005a*/ 	.short	(.L_28 - .L_27)
.L_27:
        /*005c*/ 	.word	0x00000000
        /*0060*/ 	.short	0x0005
        /*0062*/ 	.short	0x0020
        /*0064*/ 	.byte	0x00, 0xf0, 0x11, 0x00


	//----- nvinfo : EIATTR_KPARAM_INFO
	.align		4
.L_28:
        /*0068*/ 	.byte	0x04, 0x17
        /*006a*/ 	.short	(.L_30 - .L_29)
.L_29:
        /*006c*/ 	.word	0x00000000
        /*0070*/ 	.short	0x0004
        /*0072*/ 	.short	0x001c
        /*0074*/ 	.byte	0x00, 0xf0, 0x11, 0x00


	//----- nvinfo : EIATTR_KPARAM_INFO
	.align		4
.L_30:
        /*0078*/ 	.byte	0x04, 0x17
        /*007a*/ 	.short	(.L_32 - .L_31)
.L_31:
        /*007c*/ 	.word	0x00000000
        /*0080*/ 	.short	0x0003
        /*0082*/ 	.short	0x0018
        /*0084*/ 	.byte	0x00, 0xf0, 0x11, 0x00


	//----- nvinfo : EIATTR_KPARAM_INFO
	.align		4
.L_32:
        /*0088*/ 	.byte	0x04, 0x17
        /*008a*/ 	.short	(.L_34 - .L_33)
.L_33:
        /*008c*/ 	.word	0x00000000
        /*0090*/ 	.short	0x0002
        /*0092*/ 	.short	0x0010
        /*0094*/ 	.byte	0x00, 0xf4, 0x21, 0x00


	//----- nvinfo : EIATTR_KPARAM_INFO
	.align		4
.L_34:
        /*0098*/ 	.byte	0x04, 0x17
        /*009a*/ 	.short	(.L_36 - .L_35)
.L_35:
        /*009c*/ 	.word	0x00000000
        /*00a0*/ 	.short	0x0001
        /*00a2*/ 	.short	0x0008
        /*00a4*/ 	.byte	0x00, 0xf4, 0x21, 0x00


	//----- nvinfo : EIATTR_KPARAM_INFO
	.align		4
.L_36:
        /*00a8*/ 	.byte	0x04, 0x17
        /*00aa*/ 	.short	(.L_38 - .L_37)
.L_37:
        /*00ac*/ 	.word	0x00000000
        /*00b0*/ 	.short	0x0000
        /*00b2*/ 	.short	0x0000
        /*00b4*/ 	.byte	0x00, 0xf4, 0x21, 0x00


	//----- nvinfo : EIATTR_AT_ENTRY_FRAGMENTS
	.align		4
.L_38:
        /*00b8*/ 	.byte	0x04, 0x4f
        /*00ba*/ 	.short	(.L_40 - .L_39)


	//   ....[0]....
.L_39:
        /*00bc*/ 	.word	0x00000004


	//----- nvinfo : EIATTR_RESERVED_SMEM_USED
	.align		4
.L_40:
        /*00c0*/ 	.byte	0x01, 0x41
	.zero		2


	//----- nvinfo : EIATTR_SPARSE_MMA_MASK
	.align		4
        /*00c4*/ 	.byte	0x03, 0x50
        /*00c6*/ 	.short	0x0000


	//----- nvinfo : EIATTR_TCGEN05_1CTA_USED
	.align		4
        /*00c8*/ 	.byte	0x01, 0x51
	.zero		2


	//----- nvinfo : EIATTR_MAXREG_COUNT
	.align		4
        /*00cc*/ 	.byte	0x03, 0x1b
        /*00ce*/ 	.short	0x00ff


	//----- nvinfo : EIATTR_NUM_BARRIERS
	.align		4
        /*00d0*/ 	.byte	0x02, 0x4c
        /*00d2*/ 	.byte	0x01
	.zero		1


	//----- nvinfo : EIATTR_INT_WARP_WIDE_INSTR_OFFSETS
	.align		4
        /*00d4*/ 	.byte	0x04, 0x31
        /*00d6*/ 	.short	(.L_42 - .L_41)


	//   ....[0]....
.L_41:
        /*00d8*/ 	.word	0x00001740


	//   ....[1]....
        /*00dc*/ 	.word	0x00001760


	//   ....[2]....
        /*00e0*/ 	.word	0x000017f0


	//   ....[3]....
        /*00e4*/ 	.word	0x000019c0


	//   ....[4]....
        /*00e8*/ 	.word	0x000019d0


	//   ....[5]....
        /*00ec*/ 	.word	0x000019e0


	//   ....[6]....
        /*00f0*/ 	.word	0x000019f0


	//   ....[7]....
        /*00f4*/ 	.word	0x00001d30


	//   ....[8]....
        /*00f8*/ 	.word	0x00001d40


	//   ....[9]....
        /*00fc*/ 	.word	0x00001ed0


	//   ....[10]....
        /*0100*/ 	.word	0x00001f30


	//   ....[11]....
        /*0104*/ 	.word	0x00001f40


	//   ....[12]....
        /*0108*/ 	.word	0x00001f70


	//   ....[13]....
        /*010c*/ 	.word	0x00002270


	//   ....[14]....
        /*0110*/ 	.word	0x00002280


	//   ....[15]....
        /*0114*/ 	.word	0x00002550


	//   ....[16]....
        /*0118*/ 	.word	0x00002560


	//   ....[17]....
        /*011c*/ 	.word	0x00002a50


	//   ....[18]....
        /*0120*/ 	.word	0x00002aa0


	//----- nvinfo : EIATTR_COOP_GROUP_MASK_REGIDS
	.align		4
.L_42:
        /*0124*/ 	.byte	0x04, 0x29
        /*0126*/ 	.short	(.L_44 - .L_43)


	//   ....[0]....
.L_43:
        /*0128*/ 	.word	0xffffffff


	//   ....[1]....
        /*012c*/ 	.word	0xffffffff


	//   ....[2]....
        /*0130*/ 	.word	0xffffffff


	//   ....[3]....
        /*0134*/ 	.word	0xffffffff


	//   ....[4]....
        /*0138*/ 	.word	0xffffffff


	//   ....[5]....
        /*013c*/ 	.word	0xffffffff


	//   ....[6]....
        /*0140*/ 	.word	0xffffffff


	//   ....[7]....
        /*0144*/ 	.word	0xffffffff


	//   ....[8]....
        /*0148*/ 	.word	0xffffffff


	//   ....[9]....
        /*014c*/ 	.word	0xffffffff


	//----- nvinfo : EIATTR_COOP_GROUP_INSTR_OFFSETS
	.align		4
.L_44:
        /*0150*/ 	.byte	0x04, 0x28
        /*0152*/ 	.short	(.L_46 - .L_45)


	//   ....[0]....
.L_45:
        /*0154*/ 	.word	0x00000050


	//   ....[1]....
        /*0158*/ 	.word	0x00000310


	//   ....[2]....
        /*015c*/ 	.word	0x00000500


	//   ....[3]....
        /*0160*/ 	.word	0x000009c0


	//   ....[4]....
        /*0164*/ 	.word	0x00000b00


	//   ....[5]....
        /*0168*/ 	.word	0x00000fb0


	//   ....[6]....
        /*016c*/ 	.word	0x000010f0


	//   ....[7]....
        /*0170*/ 	.word	0x000015e0


	//   ....[8]....
        /*0174*/ 	.word	0x000028e0


	//   ....[9]....
        /*0178*/ 	.word	0x00002b50


	//----- nvinfo : EIATTR_VRC_CTA_INIT_COUNT
	.align		4
.L_46:
        /*017c*/ 	.byte	0x02, 0x4a
        /*017e*/ 	.byte	0x80
	.zero		1


	//----- nvinfo : EIATTR_MBARRIER_INSTR_OFFSETS
	.align		4
        /*0180*/ 	.byte	0x04, 0x39
        /*0182*/ 	.short	(.L_48 - .L_47)


	//   ....[0]....
.L_47:
        /*0184*/ 	.word	0x00001810
        /*0188*/ 	.word	0x000000ff
        /*018c*/ 	.word	0x00010000
        /*0190*/ 	.short	0x0100
        /*0192*/ 	.byte	0x08
	.zero		1


	//   ....[1]....
        /*0194*/ 	.word	0x00001820
        /*0198*/ 	.word	0x000000ff
        /*019c*/ 	.word	0x00010010
        /*01a0*/ 	.short	0x0100
        /*01a2*/ 	.byte	0x08
	.zero		1


	//   ....[2]....
        /*01a4*/ 	.word	0x000018d0
        /*01a8*/ 	.word	0x000000ff
        /*01ac*/ 	.word	0x00010008
        /*01b0*/ 	.short	0x0100
        /*01b2*/ 	.byte	0x08
	.zero		1


	//   ....[3]....
        /*01b4*/ 	.word	0x000018e0
        /*01b8*/ 	.word	0x000000ff
        /*01bc*/ 	.word	0x00010018
        /*01c0*/ 	.short	0x0100
        /*01c2*/ 	.byte	0x08
	.zero		1


	//   ....[4]....
        /*01c4*/ 	.word	0x00001ae0
        /*01c8*/ 	.word	0x000000ff
        /*01cc*/ 	.word	0x00010000
        /*01d0*/ 	.short	0x010a
        /*01d2*/ 	.byte	0x08
	.zero		1


	//   ....[5]....
        /*01d4*/ 	.word	0x00001d90
        /*01d8*/ 	.word	0x000000ff
        /*01dc*/ 	.word	0x00010010
        /*01e0*/ 	.short	0x010a
        /*01e2*/ 	.byte	0x08
	.zero		1


	//   ....[6]....
        /*01e4*/ 	.word	0x00001fe0
        /*01e8*/ 	.word	0x000000ff
        /*01ec*/ 	.word	0x00010000
        /*01f0*/ 	.short	0x010a
        /*01f2*/ 	.byte	0x1d
	.zero		1


	//   ....[7]....
        /*01f4*/ 	.word	0x000022c0
        /*01f8*/ 	.word	0x000000ff
        /*01fc*/ 	.word	0x00010010
        /*0200*/ 	.short	0x010a
        /*0202*/ 	.byte	0x1d
	.zero		1


	//   ....[8]....
        /*0204*/ 	.word	0x00002390
        /*0208*/ 	.word	0x000000ff
        /*020c*/ 	.word	0x00010000
        /*0210*/ 	.short	0x0108
        /*0212*/ 	.byte	0x08
	.zero		1


	//   ....[9]....
        /*0214*/ 	.word	0x000023a0
        /*0218*/ 	.word	0x000000ff
        /*021c*/ 	.word	0x00010010
        /*0220*/ 	.short	0x0108
        /*0222*/ 	.byte	0x08
	.zero		1


	//   ....[10]....
        /*0224*/ 	.word	0x000023f0
        /*0228*/ 	.word	0x000000ff
        /*022c*/ 	.word	0x00010008
        /*0230*/ 	.short	0x0108
        /*0232*/ 	.byte	0x08
	.zero		1


	//   ....[11]....
        /*0234*/ 	.word	0x00002400
        /*0238*/ 	.word	0x000000ff
        /*023c*/ 	.word	0x00010018
        /*0240*/ 	.short	0x0108
        /*0242*/ 	.byte	0x08
	.zero		1


	//   ....[12]....
        /*0244*/ 	.word	0x00002b70
        /*0248*/ 	.word	0x000000ff
        /*024c*/ 	.word	0x00010000
        /*0250*/ 	.short	0x010a
        /*0252*/ 	.byte	0x08
	.zero		1


	//   ....[13]....
        /*0254*/ 	.word	0x00002ba0
        /*0258*/ 	.word	0x000000ff
        /*025c*/ 	.word	0x00010010
        /*0260*/ 	.short	0x010a
        /*0262*/ 	.byte	0x08
	.zero		1


	//   ....[14]....
        /*0264*/ 	.word	0x00002bd0
        /*0268*/ 	.word	0x000000ff
        /*026c*/ 	.word	0x00010000
        /*0270*/ 	.short	0x010a
        /*0272*/ 	.byte	0x1d
	.zero		1


	//   ....[15]....
        /*0274*/ 	.word	0x00002c00
        /*0278*/ 	.word	0x000000ff
        /*027c*/ 	.word	0x00010010
        /*0280*/ 	.short	0x010a
        /*0282*/ 	.byte	0x1d
	.zero		1


	//----- nvinfo : EIATTR_NUM_MBARRIERS
	.align		4
.L_48:
        /*0284*/ 	.byte	0x03, 0x38
        /*0286*/ 	.short	0x0004


	//----- nvinfo : EIATTR_EXIT_INSTR_OFFSETS
	.align		4
        /*0288*/ 	.byte	0x04, 0x1c
        /*028a*/ 	.short	(.L_50 - .L_49)


	//   ....[0]....
.L_49:
        /*028c*/ 	.word	0x00002b60


	//----- nvinfo : EIATTR_REQNTID
	.align		4
.L_50:
        /*0290*/ 	.byte	0x04, 0x10
        /*0292*/ 	.short	(.L_52 - .L_51)
.L_51:
        /*0294*/ 	.word	0x00000100
        /*0298*/ 	.word	0x00000001
        /*029c*/ 	.word	0x00000001


	//----- nvinfo : EIATTR_CRS_STACK_SIZE
	.align		4
.L_52:
        /*02a0*/ 	.byte	0x04, 0x1e
        /*02a2*/ 	.short	(.L_54 - .L_53)
.L_53:
        /*02a4*/ 	.word	0x00000000


	//----- nvinfo : EIATTR_CBANK_PARAM_SIZE
	.align		4
.L_54:
        /*02a8*/ 	.byte	0x03, 0x19
        /*02aa*/ 	.short	0x0050


	//----- nvinfo : EIATTR_PARAM_CBANK
	.align		4
        /*02ac*/ 	.byte	0x04, 0x0a
        /*02ae*/ 	.short	(.L_56 - .L_55)
	.align		4
.L_55:
        /*02b0*/ 	.word	index@(.nv.constant0.gluon_tcgen05)
        /*02b4*/ 	.short	0x0380
        /*02b6*/ 	.short	0x0050


	//----- nvinfo : EIATTR_SW_WAR
	.align		4
.L_56:
        /*02b8*/ 	.byte	0x04, 0x36
        /*02ba*/ 	.short	(.L_58 - .L_57)
.L_57:
        /*02bc*/ 	.word	0x00000008
.L_58:


//--------------------- .nv.compat                --------------------------
	.section	.nv.compat,"",@"SHT_CUDA_COMPAT_INFO"
	.align	4
        /*0000*/ 	.byte	0x02, 0x02, 0x02, 0x00, 0x02, 0x05, 0x05, 0x00, 0x02, 0x03, 0x03, 0x00, 0x02, 0x06, 0x01, 0x00


//--------------------- .nv.callgraph             --------------------------
	.section	.nv.callgraph,"",@"SHT_CUDA_CALLGRAPH"
	.align	4
	.sectionentsize	8
	.align		4
        /*0000*/ 	.word	0x00000000
	.align		4
        /*0004*/ 	.word	0xffffffff
	.align		4
        /*0008*/ 	.word	0x00000000
	.align		4
        /*000c*/ 	.word	0xfffffffe
	.align		4
        /*0010*/ 	.word	0x00000000
	.align		4
        /*0014*/ 	.word	0xfffffffd
	.align		4
        /*0018*/ 	.word	0x00000000
	.align		4
        /*001c*/ 	.word	0xfffffffc


//--------------------- .text.gluon_tcgen05       --------------------------
	.section	.text.gluon_tcgen05,"ax",@progbits
	.align	128
        .global         gluon_tcgen05
        .type           gluon_tcgen05,@function
        .size           gluon_tcgen05,(.L_x_77 - gluon_tcgen05)
        .other          gluon_tcgen05,@"STO_CUDA_ENTRY STV_DEFAULT"
gluon_tcgen05:
.text.gluon_tcgen05:
[----:B------:R-:W1:Y:S01]  /*0000*/  LDC R1, c[0x0][0x37c] ;  /* 0x0000df00ff017b82 */ /* 0x000e620000000800 */
[----:B------:R-:W2:Y:S02]  /*0010*/  S2R R0, SR_TID.X ;  /* 0x0000000000007919 */ /* 0x000ea40000002100 */
[----:B--2---:R-:W-:-:S13]  /*0020*/  ISETP.GE.U32.AND P2, PT, R0, 0x20, PT ;  /* 0x000000200000780c */ /* 0x004fda0003f46070 */
[----:B------:R-:W-:Y:S05]  /*0030*/  @P2 BRA `(.L_x_0) ;  /* 0x0000000000b82947 */ /* 0x000fea0003800000 */
[----:B------:R-:W2:Y:S01]  /*0040*/  S2UR UR6, SR_CgaCtaId ;  /* 0x00000000000679c3 */ /* 0x000ea20000008800 */
[----:B------:R-:W-:Y:S01]  /*0050*/  NOP ;  /* 0x0000000000007918 */ /* 0x000fe20000000000 */
[----:B------:R-:W-:Y:S02]  /*0060*/  UMOV UR4, 0x40 ;  /* 0x0000004000047882 */ /* 0x000fe40000000000 */
[----:B--2---:R-:W-:-:S09]  /*0070*/  ULEA UR4, UR6, UR4, 0x18 ;  /* 0x0000000406047291 */ /* 0x004fd2000f8ec0ff */
[----:B------:R-:W2:Y:S01]  /*0080*/  LDS.U8 R2, [UR4] ;  /* 0x00000004ff027984 */ /* 0x000ea20008000000 */
[----:B------:R-:W-:Y:S02]  /*0090*/  UMOV UR4, 0x400 ;  /* 0x0000040000047882 */ /* 0x000fe40000000000 */
[----:B------:R-:W-:Y:S01]  /*00a0*/  ULEA UR4, UR6, UR4, 0x18 ;  /* 0x0000000406047291 */ /* 0x000fe2000f8ec0ff */
[----:B--2---:R-:W-:-:S13]  /*00b0*/  ISETP.NE.AND P0, PT, R2, RZ, PT ;  /* 0x000000ff0200720c */ /* 0x004fda0003f05270 */
[----:B------:R-:W-:Y:S05]  /*00c0*/  @P0 BRA `(.L_x_1) ;  /* 0x00000000007c0947 */ /* 0x000fea0003800000 */
[----:B------:R-:W-:-:S13]  /*00d0*/  ELECT P0, URZ, PT ;  /* 0x0000000000ff782f */ /* 0x000fda0003800000 */
[----:B------:R-:W-:Y:S05]  /*00e0*/  @!P0 BRA `(.L_x_2) ;  /* 0x0000000000848947 */ /* 0x000fea0003800000 */
[----:B------:R-:W-:Y:S01]  /*00f0*/  UMOV UR5, 0x4 ;  /* 0x0000000400057882 */ /* 0x000fe20000000000 */
[----:B------:R-:W-:Y:S02]  /*0100*/  IMAD.MOV.U32 R5, RZ, RZ, 0x1 ;  /* 0x00000001ff057424 */ /* 0x000fe400078e00ff */
[----:B------:R-:W-:Y:S02]  /*0110*/  IMAD.MOV.U32 R3, RZ, RZ, 0xf ;  /* 0x0000000fff037424 */ /* 0x000fe400078e00ff */
[----:B------:R-:W-:Y:S04]  /*0120*/  DEPBAR.LE SB2, 0x36 ;  /* 0x0000ad800000791a */ /* 0x000fe80000000000 */
[----:B------:R-:W2:Y:S02]  /*0130*/  UTCATOMSWS.FIND_AND_SET.ALIGN UP0, UR5, UR5 ;  /* 0x00000005000575e3 */ /* 0x000ea40008000800 */
[----:B--2---:R-:W-:-:S04]  /*0140*/  PLOP3.LUT P0, PT, PT, PT, UP0, 0x80, 0x8 ;  /* 0x000000000008781c */ /* 0x004fc80003f0f008 */
[----:B------:R-:W-:-:S04]  /*0150*/  SEL R2, RZ, 0xffffffff, !P0 ;  /* 0xffffffffff027807 */ /* 0x000fc80004000000 */
[----:B------:R-:W-:Y:S01]  /*0160*/  ISETP.NE.AND P0, PT, R2, RZ, PT ;  /* 0x000000ff0200720c */ /* 0x000fe20003f05270 */
[----:B------:R-:W-:-:S12]  /*0170*/  IMAD.U32 R2, RZ, RZ, UR5 ;  /* 0x00000005ff027e24 */ /* 0x000fd8000f8e00ff */
[----:B------:R-:W-:Y:S05]  /*0180*/  @P0 BRA `(.L_x_3) ;  /* 0x0000000000240947 */ /* 0x000fea0003800000 */
.L_x_4:
[----:B------:R-:W-:Y:S05]  /*0190*/  NANOSLEEP 0x64 ;  /* 0x000000640000795d */ /* 0x000fea0003800000 */
[----:B------:R-:W-:-:S05]  /*01a0*/  UMOV UR5, 0x4 ;  /* 0x0000000400057882 */ /* 0x000fca0000000000 */
[----:B------:R-:W-:Y:S04]  /*01b0*/  DEPBAR.LE SB2, 0x36 ;  /* 0x0000ad800000791a */ /* 0x000fe80000000000 */
[----:B------:R-:W2:Y:S02]  /*01c0*/  UTCATOMSWS.FIND_AND_SET.ALIGN UP0, UR5, UR5 ;  /* 0x00000005000575e3 */ /* 0x000ea40008000800 */
[----:B--2---:R-:W-:-:S04]  /*01d0*/  PLOP3.LUT P0, PT, PT, PT, UP0, 0x80, 0x8 ;  /* 0x000000000008781c */ /* 0x004fc80003f0f008 */
[----:B------:R-:W-:-:S04]  /*01e0*/  SEL R2, RZ, 0xffffffff, !P0 ;  /* 0xffffffffff027807 */ /* 0x000fc80004000000 */
[----:B------:R-:W-:Y:S01]  /*01f0*/  ISETP.NE.AND P0, PT, R2, RZ, PT ;  /* 0x000000ff0200720c */ /* 0x000fe20003f05270 */
[----:B------:R-:W-:-:S12]  /*0200*/  IMAD.U32 R2, RZ, RZ, UR5 ;  /* 0x00000005ff027e24 */ /* 0x000fd8000f8e00ff */
[----:B------:R-:W-:Y:S05]  /*0210*/  @!P0 BRA `(.L_x_4) ;  /* 0xfffffffc00dc8947 */ /* 0x000fea000383ffff */
.L_x_3:
[C---:B------:R-:W-:Y:S01]  /*0220*/  VIADD R4, R2.reuse, 0x10 ;  /* 0x0000001002047836 */ /* 0x040fe20000000000 */
[----:B------:R-:W-:Y:S01]  /*0230*/  UMOV UR5, 0x50 ;  /* 0x0000005000057882 */ /* 0x000fe20000000000 */
[----:B------:R-:W-:Y:S01]  /*0240*/  SHF.L.U32 R3, R3, R2, RZ ;  /* 0x0000000203037219 */ /* 0x000fe200000006ff */
[----:B------:R-:W-:Y:S01]  /*0250*/  ULEA UR5, UR6, UR5, 0x18 ;  /* 0x0000000506057291 */ /* 0x000fe2000f8ec0ff */
[----:B------:R-:W-:Y:S01]  /*0260*/  IMAD.SHL.U32 R2, R2, 0x20, RZ ;  /* 0x0000002002027824 */ /* 0x000fe200078e00ff */
[----:B------:R-:W-:-:S04]  /*0270*/  SHF.L.U32 R4, R5, R4, RZ ;  /* 0x0000000405047219 */ /* 0x000fc800000006ff */
[----:B------:R-:W-:-:S05]  /*0280*/  LOP3.LUT R3, R4, R3, RZ, 0xfc, !PT ;  /* 0x0000000304037212 */ /* 0x000fca00078efcff */
[----:B------:R2:W-:Y:S04]  /*0290*/  ATOMS.OR RZ, [UR5], R3 ;  /* 0x00000003ffff798c */ /* 0x0005e8000b000005 */
[----:B------:R2:W-:Y:S01]  /*02a0*/  STS [UR4], R2 ;  /* 0x00000002ff007988 */ /* 0x0005e20008000804 */
[----:B------:R-:W-:Y:S05]  /*02b0*/  BRA `(.L_x_2) ;  /* 0x0000000000107947 */ /* 0x000fea0003800000 */
.L_x_1:
[----:B------:R-:W-:Y:S01]  /*02c0*/  IMAD.MOV.U32 R3, RZ, RZ, -0x1 ;  /* 0xffffffffff037424 */ /* 0x000fe200078e00ff */
[----:B------:R-:W-:-:S04]  /*02d0*/  MOV R2, 0x300 ;  /* 0x0000030000027802 */ /* 0x000fc80000000f00 */
[----:B------:R2:W-:Y:S03]  /*02e0*/  STS [UR4], R3 ;  /* 0x00000003ff007988 */ /* 0x0005e60008000804 */
[----:B-12---:R-:W-:Y:S05]  /*02f0*/  CALL.REL.NOINC `($__internal_1_$__cuda_sm10x_tcgen05_guardrail_trap_phase_invalid_during_alloc) ;  /* 0x0000002800587944 */ /* 0x006fea0003c00000 */
.L_x_2:
[----:B------:R-:W-:Y:S05]  /*0300*/  WARPSYNC.ALL ;  /* 0x0000000000007948 */ /* 0x000fea0003800000 */
[----:B------:R-:W-:Y:S01]  /*0310*/  NOP ;  /* 0x0000000000007918 */ /* 0x000fe20000000000 */
.L_x_0:
[----:B------:R-:W3:Y:S08]  /*0320*/  S2UR UR4, SR_CgaCtaId ;  /* 0x00000000000479c3 */ /* 0x000ef00000008800 */
[----:B------:R-:W-:Y:S01]  /*0330*/  BAR.SYNC.DEFER_BLOCKING 0x0 ;  /* 0x0000000000007b1d */ /* 0x000fe20000010000 */
[----:B------:R-:W-:-:S05]  /*0340*/  LOP3.LUT R68, R0, 0xff, RZ, 0xc0, !PT ;  /* 0x000000ff00447812 */ /* 0x000fca00078ec0ff */
[----:B------:R-:W-:Y:S02]  /*0350*/  UMOV UR8, 0x400 ;  /* 0x0000040000087882 */ /* 0x000fe40000000000 */
[----:B------:R-:W4:Y:S08]  /*0360*/  LDC R4, c[0x0][0x398] ;  /* 0x0000e600ff047b82 */ /* 0x000f300000000800 */
[----:B------:R-:W5:Y:S01]  /*0370*/  LDC R10, c[0x0][0x3a0] ;  /* 0x0000e800ff0a7b82 */ /* 0x000f620000000800 */
[----:B---3--:R-:W-:-:S07]  /*0380*/  ULEA UR8, UR4, UR8, 0x18 ;  /* 0x0000000804087291 */ /* 0x008fce000f8ec0ff */
[----:B------:R-:W3:Y:S02]  /*0390*/  S2UR UR19, SR_CTAID.Y ;  /* 0x00000000001379c3 */ /* 0x000ee40000002600 */
[----:B--2---:R-:W2:Y:S06]  /*03a0*/  LDS R3, [UR8] ;  /* 0x00000008ff037984 */ /* 0x004eac0008000800 */
[----:B------:R-:W-:Y:S06]  /*03b0*/  BAR.SYNC.DEFER_BLOCKING 0x0 ;  /* 0x0000000000007b1d */ /* 0x000fec0000010000 */
[----:B------:R-:W-:Y:S05]  /*03c0*/  @P2 BRA `(.L_x_5) ;  /* 0x0000000000182947 */ /* 0x000fea0003800000 */
[----:B------:R-:W-:Y:S01]  /*03d0*/  ELECT P0, URZ, PT ;  /* 0x0000000000ff782f */ /* 0x000fe20003800000 */
[----:B------:R-:W-:Y:S01]  /*03e0*/  IMAD.MOV.U32 R2, RZ, RZ, 0x1 ;  /* 0x00000001ff027424 */ /* 0x000fe200078e00ff */
[----:B------:R-:W-:Y:S01]  /*03f0*/  UMOV UR5, 0x40 ;  /* 0x0000004000057882 */ /* 0x000fe20000000000 */
[----:B------:R-:W-:Y:S01]  /*0400*/  UVIRTCOUNT.DEALLOC.SMPOOL 0x80 ;  /* 0x000000800000784c */ /* 0x000fe20000000000 */
[----:B------:R-:W-:-:S09]  /*0410*/  ULEA UR5, UR4, UR5, 0x18 ;  /* 0x0000000504057291 */ /* 0x000fd2000f8ec0ff */
[----:B------:R5:W-:Y:S03]  /*0420*/  @P0 STS.U8 [UR5], R2 ;  /* 0x00000002ff000988 */ /* 0x000be60008000005 */
.L_x_5:
[----:B------:R-:W5:Y:S01]  /*0430*/  S2UR UR4, SR_CTAID.Z ;  /* 0x00000000000479c3 */ /* 0x000f620000002700 */
[----:B------:R-:W4:Y:S01]  /*0440*/  LDCU UR5, c[0x0][0x370] ;  /* 0x00006e00ff0577ac */ /* 0x000f220008000800 */
[----:B------:R-:W-:Y:S01]  /*0450*/  ISETP.GE.U32.AND P0, PT, R68, 0x20, PT ;  /* 0x000000204400780c */ /* 0x000fe20003f06070 */
[----:B----4-:R-:W-:Y:S01]  /*0460*/  VIADD R4, R4, 0xffffffff ;  /* 0xffffffff04047836 */ /* 0x010fe20000000000 */
[C---:B------:R-:W-:Y:S01]  /*0470*/  ISETP.NE.U32.AND P3, PT, R68.reuse, RZ, PT ;  /* 0x000000ff4400720c */ /* 0x040fe20003f65070 */
[----:B------:R-:W5:Y:S01]  /*0480*/  LDCU UR6, c[0x0][0x374] ;  /* 0x00006e80ff0677ac */ /* 0x000f620008000800 */
[----:B------:R-:W-:Y:S01]  /*0490*/  LEA R11, R68, UR8, 0x2 ;  /* 0x00000008440b7c11 */ /* 0x000fe2000f8e10ff */
[----:B-----5:R-:W-:Y:S01]  /*04a0*/  VIADD R12, R10, 0xffffffff ;  /* 0xffffffff0a0c7836 */ /* 0x020fe20000000000 */
[----:B------:R-:W4:Y:S01]  /*04b0*/  S2UR UR7, SR_CTAID.X ;  /* 0x00000000000779c3 */ /* 0x000f220000002500 */
[----:B------:R-:W5:Y:S01]  /*04c0*/  LDCU.64 UR16, c[0x0][0x3c0] ;  /* 0x00007800ff1077ac */ /* 0x000f620008000a00 */
[----:B--2---:R-:W-:Y:S01]  /*04d0*/  R2UR UR28, R3 ;  /* 0x00000000031c72ca */ /* 0x004fe200000e0000 */
[----:B------:R-:W-:Y:S04]  /*04e0*/  BSSY.RECONVERGENT B0, `(.L_x_6) ;  /* 0x0000011000007945 */ /* 0x000fe80003800200 */
[----:B------:R2:W-:Y:S01]  /*04f0*/  @!P0 STS [R11], RZ ;  /* 0x000000ff0b008388 */ /* 0x0005e20000000800 */
[----:B------:R-:W-:-:S03]  /*0500*/  NOP ;  /* 0x0000000000007918 */ /* 0x000fc60000000000 */
[----:B------:R2:W-:Y:S01]  /*0510*/  @!P3 STS [UR8+0x24], R4 ;  /* 0x00002404ff00b988 */ /* 0x0005e20008000808 */
[----:B---3--:R-:W-:-:S03]  /*0520*/  UIMAD UR4, UR4, UR6, UR19 ;  /* 0x00000006040472a4 */ /* 0x008fc6000f8e0213 */
[----:B------:R2:W-:Y:S01]  /*0530*/  @!P3 STS [UR8+0x20], R12 ;  /* 0x0000200cff00b988 */ /* 0x0005e20008000808 */
[----:B----4-:R-:W-:-:S04]  /*0540*/  UIMAD UR4, UR4, UR5, UR7 ;  /* 0x00000005040472a4 */ /* 0x010fc8000f8e0207 */
[----:B------:R-:W-:-:S04]  /*0550*/  UIMAD UR4, UR4, 0x180, URZ ;  /* 0x00000180040478a4 */ /* 0x000fc8000f8e02ff */
[----:B-----5:R-:W-:-:S04]  /*0560*/  UIADD3 UR20, UP0, UPT, UR4, UR16, URZ ;  /* 0x0000001004147290 */ /* 0x020fc8000ff1e0ff */
[----:B------:R-:W-:Y:S01]  /*0570*/  ULEA.HI.X.SX32 UR21, UR4, UR17, 0x1, UP0 ;  /* 0x0000001104157291 */ /* 0x000fe200080f0eff */
[----:B--2---:R-:W-:Y:S11]  /*0580*/  @P3 BRA `(.L_x_7) ;  /* 0x0000000000183947 */ /* 0x004ff60003800000 */
[----:B------:R-:W2:Y:S01]  /*0590*/  LDS R2, [UR8+0x8] ;  /* 0x00000808ff027984 */ /* 0x000ea20008000800 */
[----:B------:R-:W3:Y:S01]  /*05a0*/  LDC.64 R6, c[0x0][0x380] ;  /* 0x0000e000ff067b82 */ /* 0x000ee20000000a00 */
[----:B------:R-:W-:Y:S02]  /*05b0*/  IMAD.MOV.U32 R3, RZ, RZ, 0x70 ;  /* 0x00000070ff037424 */ /* 0x000fe400078e00ff */
[----:B---3--:R3:W-:Y:S03]  /*05c0*/  STS.64 [UR8], R6 ;  /* 0x00000006ff007988 */ /* 0x0087e60008000a08 */
[----:B--2---:R-:W-:-:S05]  /*05d0*/  LOP3.LUT R2, R2, 0x10, R3, 0xd8, !PT ;  /* 0x0000001002027812 */ /* 0x004fca00078ed803 */
[----:B------:R3:W-:Y:S02]  /*05e0*/  STS [UR8+0x8], R2 ;  /* 0x00000802ff007988 */ /* 0x0007e40008000808 */
.L_x_7:
[----:B------:R-:W-:Y:S05]  /*05f0*/  BSYNC.RECONVERGENT B0 ;  /* 0x0000000000007941 */ /* 0x000fea0003800200 */
.L_x_6:
[----:B------:R-:W-:Y:S04]  /*0600*/  BSSY.RECONVERGENT B0, `(.L_x_8) ;  /* 0x000000a000007945 */ /* 0x000fe80003800200 */
[----:B------:R-:W-:Y:S05]  /*0610*/  @P3 BRA `(.L_x_9) ;  /* 0x0000000000203947 */ /* 0x000fea0003800000 */
[----:B---3--:R-:W2:Y:S01]  /*0620*/  LDS R2, [UR8+0x34] ;  /* 0x00003408ff027984 */ /* 0x008ea20008000800 */
[----:B------:R-:W-:Y:S02]  /*0630*/  IMAD.MOV.U32 R3, RZ, RZ, 0x3f000000 ;  /* 0x3f000000ff037424 */ /* 0x000fe400078e00ff */
[----:B------:R-:W-:Y:S01]  /*0640*/  @!P3 IMAD.MOV.U32 R5, RZ, RZ, 0x7f ;  /* 0x0000007fff05b424 */ /* 0x000fe200078e00ff */
[----:B------:R-:W3:Y:S02]  /*0650*/  @!P3 LDS R6, [UR8+0x38] ;  /* 0x00003808ff06b984 */ /* 0x000ee40008000800 */
[----:B--2---:R-:W-:Y:S02]  /*0660*/  LOP3.LUT R2, R2, 0xff000000, R3, 0xb8, !PT ;  /* 0xff00000002027812 */ /* 0x004fe400078eb803 */
[----:B---3--:R-:W-:-:S03]  /*0670*/  @!P3 LOP3.LUT R3, R6, 0xff, R5, 0xb8, !PT ;  /* 0x000000ff0603b812 */ /* 0x008fc600078eb805 */
[----:B------:R2:W-:Y:S04]  /*0680*/  STS [UR8+0x34], R2 ;  /* 0x00003402ff007988 */ /* 0x0005e80008000808 */
[----:B------:R2:W-:Y:S02]  /*0690*/  @!P3 STS [UR8+0x38], R3 ;  /* 0x00003803ff00b988 */ /* 0x0005e40008000808 */
.L_x_9:
[----:B------:R-:W-:Y:S05]  /*06a0*/  BSYNC.RECONVERGENT B0 ;  /* 0x0000000000007941 */ /* 0x000fea0003800200 */
.L_x_8:
[----:B------:R-:W-:Y:S04]  /*06b0*/  BSSY.RECONVERGENT B0, `(.L_x_10) ;  /* 0x000000e000007945 */ /* 0x000fe80003800200 */
[----:B------:R-:W-:Y:S05]  /*06c0*/  @P3 BRA `(.L_x_11) ;  /* 0x0000000000303947 */ /* 0x000fea0003800000 */
[----:B--2---:R-:W2:Y:S01]  /*06d0*/  LDS R3, [UR8+0x34] ;  /* 0x00003408ff037984 */ /* 0x004ea20008000800 */
[----:B------:R-:W4:Y:S03]  /*06e0*/  LDC.64 R8, c[0x0][0x3a8] ;  /* 0x0000ea00ff087b82 */ /* 0x000f260000000a00 */
[----:B---3--:R-:W3:Y:S01]  /*06f0*/  LDS R2, [UR8+0x1c] ;  /* 0x00001c08ff027984 */ /* 0x008ee20008000800 */
[C---:B----4-:R-:W-:Y:S01]  /*0700*/  SHF.L.U64.HI R6, R8.reuse, 0x1, R9 ;  /* 0x0000000108067819 */ /* 0x050fe20000010209 */
[----:B------:R-:W-:-:S03]  /*0710*/  IMAD.SHL.U32 R5, R8, 0x2, RZ ;  /* 0x0000000208057824 */ /* 0x000fc600078e00ff */
[--C-:B------:R-:W-:Y:S02]  /*0720*/  SHF.R.U32.HI R7, RZ, 0x4, R6.reuse ;  /* 0x00000004ff077819 */ /* 0x100fe40000011606 */
[----:B------:R-:W-:-:S05]  /*0730*/  SHF.R.U64 R5, R5, 0x4, R6 ;  /* 0x0000000405057819 */ /* 0x000fca0000001206 */
[----:B------:R4:W-:Y:S01]  /*0740*/  STS [UR8+0xc], R5 ;  /* 0x00000c05ff007988 */ /* 0x0009e20008000808 */
[----:B--2---:R-:W-:Y:S02]  /*0750*/  LOP3.LUT R3, R3, 0x7, RZ, 0xb8, !PT ;  /* 0x0000000703037812 */ /* 0x004fe400078eb8ff */
[----:B---3--:R-:W-:-:S03]  /*0760*/  LOP3.LUT R2, R2, 0xf, R7, 0xb8, !PT ;  /* 0x0000000f02027812 */ /* 0x008fc600078eb807 */
[----:B------:R4:W-:Y:S04]  /*0770*/  STS [UR8+0x34], R3 ;  /* 0x00003403ff007988 */ /* 0x0009e80008000808 */
[----:B------:R4:W-:Y:S02]  /*0780*/  STS [UR8+0x1c], R2 ;  /* 0x00001c02ff007988 */ /* 0x0009e40008000808 */
.L_x_11:
[----:B------:R-:W-:Y:S05]  /*0790*/  BSYNC.RECONVERGENT B0 ;  /* 0x0000000000007941 */ /* 0x000fea0003800200 */
.L_x_10:
[----:B------:R-:W-:Y:S04]  /*07a0*/  BSSY.RECONVERGENT B1, `(.L_x_12) ;  /* 0x000001a000017945 */ /* 0x000fe80003800200 */
[----:B------:R-:W-:Y:S04]  /*07b0*/  BSSY.RELIABLE B0, `(.L_x_13) ;  /* 0x0000015000007945 */ /* 0x000fe80003800100 */
[----:B------:R-:W-:Y:S05]  /*07c0*/  @P3 BRA `(.L_x_14) ;  /* 0x0000000000203947 */ /* 0x000fea0003800000 */
[----:B--234-:R-:W2:Y:S02]  /*07d0*/  LDS R2, [UR8+0x34] ;  /* 0x00003408ff027984 */ /* 0x01cea40008000800 */
[----:B--2---:R-:W-:-:S05]  /*07e0*/  LOP3.LUT R2, R2, 0x38, RZ, 0xb8, !PT ;  /* 0x0000003802027812 */ /* 0x004fca00078eb8ff */
[----:B------:R2:W-:Y:S01]  /*07f0*/  STS [UR8+0x34], R2 ;  /* 0x00003402ff007988 */ /* 0x0005e20008000808 */
[----:B------:R-:W-:Y:S05]  /*0800*/  @P3 BRA `(.L_x_15) ;  /* 0x0000000000203947 */ /* 0x000fea0003800000 */
[----:B--2---:R-:W2:Y:S01]  /*0810*/  LDS R2, [UR8+0x8] ;  /* 0x00000808ff027984 */ /* 0x004ea20008000800 */
[----:B------:R-:W-:-:S05]  /*0820*/  IMAD.MOV.U32 R3, RZ, RZ, 0x780 ;  /* 0x00000780ff037424 */ /* 0x000fca00078e00ff */
[----:B--2---:R-:W-:-:S05]  /*0830*/  LOP3.LUT R2, R2, 0x300, R3, 0xd8, !PT ;  /* 0x0000030002027812 */ /* 0x004fca00078ed803 */
[----:B------:R5:W-:Y:S02]  /*0840*/  STS [UR8+0x8], R2 ;  /* 0x00000802ff007988 */ /* 0x000be40008000808 */
.L_x_14:
[----:B------:R-:W-:Y:S05]  /*0850*/  @P3 BRA `(.L_x_16) ;  /* 0x0000000000283947 */ /* 0x000fea0003800000 */
[----:B--2345:R-:W2:Y:S02]  /*0860*/  LDS R2, [UR8+0x8] ;  /* 0x00000808ff027984 */ /* 0x03cea40008000800 */
[----:B--2---:R-:W-:-:S05]  /*0870*/  LOP3.LUT R2, R2, 0x1800, RZ, 0xb8, !PT ;  /* 0x0000180002027812 */ /* 0x004fca00078eb8ff */
[----:B------:R3:W-:Y:S02]  /*0880*/  STS [UR8+0x8], R2 ;  /* 0x00000802ff007988 */ /* 0x0007e40008000808 */
.L_x_15:
[----:B------:R-:W-:Y:S05]  /*0890*/  @P3 BREAK.RELIABLE B0 ;  /* 0x0000000000003942 */ /* 0x000fea0003800100 */
[----:B------:R-:W-:Y:S05]  /*08a0*/  @P3 BRA `(.L_x_17) ;  /* 0x0000000000243947 */ /* 0x000fea0003800000 */
[----:B------:R-:W4:Y:S01]  /*08b0*/  LDS R3, [UR8+0x8] ;  /* 0x00000808ff037984 */ /* 0x000f220008000800 */
[----:B--23--:R-:W-:-:S05]  /*08c0*/  IMAD.MOV.U32 R2, RZ, RZ, 0x6000 ;  /* 0x00006000ff027424 */ /* 0x00cfca00078e00ff */
[----:B----4-:R-:W-:-:S04]  /*08d0*/  LOP3.LUT R2, R3, 0x6000, R2, 0xd8, !PT ;  /* 0x0000600003027812 */ /* 0x010fc800078ed802 */
[----:B------:R-:W-:-:S05]  /*08e0*/  LOP3.LUT R2, R2, 0x400000, RZ, 0xb8, !PT ;  /* 0x0040000002027812 */ /* 0x000fca00078eb8ff */
[----:B------:R2:W-:Y:S02]  /*08f0*/  STS [UR8+0x8], R2 ;  /* 0x00000802ff007988 */ /* 0x0005e40008000808 */
.L_x_16:
[----:B------:R-:W-:Y:S05]  /*0900*/  BSYNC.RELIABLE B0 ;  /* 0x0000000000007941 */ /* 0x000fea0003800100 */
.L_x_13:
[----:B--2345:R-:W2:Y:S02]  /*0910*/  @!P3 LDS R2, [UR8+0x8] ;  /* 0x00000808ff02b984 */ /* 0x03cea40008000800 */
[----:B--2---:R-:W-:-:S05]  /*0920*/  @!P3 LOP3.LUT R2, R2, 0x8000, RZ, 0xb8, !PT ;  /* 0x000080000202b812 */ /* 0x004fca00078eb8ff */
[----:B------:R4:W-:Y:S02]  /*0930*/  @!P3 STS [UR8+0x8], R2 ;  /* 0x00000802ff00b988 */ /* 0x0009e40008000808 */
.L_x_17:
[----:B------:R-:W-:Y:S05]  /*0940*/  BSYNC.RECONVERGENT B1 ;  /* 0x0000000000017941 */ /* 0x000fea0003800200 */
.L_x_12:
[----:B------:R-:W-:Y:S05]  /*0950*/  WARPSYNC.ALL ;  /* 0x0000000000007948 */ /* 0x000fea0003800000 */
[----:B------:R-:W-:Y:S01]  /*0960*/  NOP ;  /* 0x0000000000007918 */ /* 0x000fe20000000000 */
[----:B------:R-:W5:Y:S02]  /*0970*/  LDC R5, c[0x0][0x39c] ;  /* 0x0000e700ff057b82 */ /* 0x000f640000000800 */
[----:B-----5:R-:W-:Y:S01]  /*0980*/  VIADD R5, R5, 0xffffffff ;  /* 0xffffffff05057836 */ /* 0x020fe20000000000 */
[----:B------:R-:W-:Y:S06]  /*0990*/  @P0 BRA `(.L_x_18) ;  /* 0x0000000000300947 */ /* 0x000fec0003800000 */
[----:B--234-:R-:W2:Y:S01]  /*09a0*/  S2R R2, SR_LANEID ;  /* 0x0000000000027919 */ /* 0x01cea20000000000 */
[----:B------:R-:W-:Y:S05]  /*09b0*/  WARPSYNC.ALL ;  /* 0x0000000000007948 */ /* 0x000fea0003800000 */
[----:B------:R-:W-:Y:S01]  /*09c0*/  NOP ;  /* 0x0000000000007918 */ /* 0x000fe20000000000 */
[----:B--2---:R-:W-:-:S05]  /*09d0*/  IMAD.SHL.U32 R6, R2, 0x4, RZ ;  /* 0x0000000402067824 */ /* 0x004fca00078e00ff */
[----:B------:R-:W2:Y:S01]  /*09e0*/  LDS R7, [R6+UR8] ;  /* 0x0000000806077984 */ /* 0x000ea20008000800 */
[----:B------:R-:W-:-:S05]  /*09f0*/  IADD3 R2, P1, PT, R6, UR20, RZ ;  /* 0x0000001406027c10 */ /* 0x000fca000ff3e0ff */
[----:B------:R-:W-:-:S05]  /*0a00*/  IMAD.X R3, RZ, RZ, UR21, P1 ;  /* 0x00000015ff037e24 */ /* 0x000fca00088e06ff */
[----:B--2---:R5:W2:Y:S01]  /*0a10*/  ATOMG.E.EXCH.STRONG.GPU PT, RZ, [R2], R7 ;  /* 0x0000000702ff73a8 */ /* 0x004aa200041ee100 */
[----:B------:R-:W-:-:S04]  /*0a20*/  DEPBAR {5,4,3,2,1,0} ;  /* 0x0000003f0000791a */ /* 0x000fc80000000000 */
[----:B------:R-:W3:Y:S02]  /*0a30*/  CCTL.E.C.LDCU.IV.DEEP [UR20] ;  /* 0x0000000014007540 */ /* 0x000ee40009c08000 */
[----:B---3--:R5:W-:Y:S01]  /*0a40*/  UTMACCTL.IV [UR20] ;  /* 0x00000000140079b9 */ /* 0x008be20008000000 */
[----:B------:R-:W-:Y:S01]  /*0a50*/  NOP ;  /* 0x0000000000007918 */ /* 0x000fe20000000000 */
.L_x_18:
[----:B------:R-:W-:Y:S05]  /*0a60*/  @P0 BRA `(.L_x_19) ;  /* 0x00000000000c0947 */ /* 0x000fea0003800000 */
[----:B------:R0:W-:Y:S01]  /*0a70*/  UTMACMDFLUSH ;  /* 0x00000000000079b7 */ /* 0x0001e20000000000 */
[----:B------:R-:W-:Y:S05]  /*0a80*/  @P0 BRA `(.L_x_19) ;  /* 0x0000000000040947 */ /* 0x000fea0003800000 */
[----:B------:R-:W-:-:S04]  /*0a90*/  DEPBAR.LE SB0, 0x0 ;  /* 0x000080000000791a */ /* 0x000fc80000000000 */
.L_x_19:
[----:B------:R-:W-:Y:S05]  /*0aa0*/  WARPSYNC.ALL ;  /* 0x0000000000007948 */ /* 0x000fea0003800000 */
[----:B------:R-:W-:Y:S01]  /*0ab0*/  NOP ;  /* 0x0000000000007918 */ /* 0x000fe20000000000 */
[----:B--2---:R-:W-:Y:S06]  /*0ac0*/  BAR.SYNC.DEFER_BLOCKING 0x0 ;  /* 0x0000000000007b1d */ /* 0x004fec0000010000 */
[----:B------:R-:W-:Y:S02]  /*0ad0*/  BSSY.RECONVERGENT B1, `(.L_x_20) ;  /* 0x000000b000017945 */ /* 0x000fe40003800200 */
[----:B------:R-:W-:Y:S06]  /*0ae0*/  BAR.SYNC.DEFER_BLOCKING 0x0 ;  /* 0x0000000000007b1d */ /* 0x000fec0000010000 */
[----:B------:R2:W-:Y:S01]  /*0af0*/  @!P0 STS [R11], RZ ;  /* 0x000000ff0b008388 */ /* 0x0005e20000000800 */
[----:B------:R-:W-:Y:S01]  /*0b00*/  NOP ;  /* 0x0000000000007918 */ /* 0x000fe20000000000 */
[----:B------:R-:W-:Y:S05]  /*0b10*/  @P3 BRA `(.L_x_21) ;  /* 0x0000000000183947 */ /* 0x000fea0003800000 */
[----:B---345:R-:W3:Y:S01]  /*0b20*/  LDS R2, [UR8+0x8] ;  /* 0x00000808ff027984 */ /* 0x038ee20008000800 */
[----:B------:R-:W4:Y:S01]  /*0b30*/  LDC.64 R6, c[0x0][0x388] ;  /* 0x0000e200ff067b82 */ /* 0x000f220000000a00 */
[----:B------:R-:W-:Y:S02]  /*0b40*/  IMAD.MOV.U32 R3, RZ, RZ, 0x70 ;  /* 0x00000070ff037424 */ /* 0x000fe400078e00ff */
[----:B----4-:R4:W-:Y:S03]  /*0b50*/  STS.64 [UR8], R6 ;  /* 0x00000006ff007988 */ /* 0x0109e60008000a08 */
[----:B---3--:R-:W-:-:S05]  /*0b60*/  LOP3.LUT R2, R2, 0x10, R3, 0xd8, !PT ;  /* 0x0000001002027812 */ /* 0x008fca00078ed803 */
[----:B------:R4:W-:Y:S02]  /*0b70*/  STS [UR8+0x8], R2 ;  /* 0x00000802ff007988 */ /* 0x0009e40008000808 */
.L_x_21:
[----:B-----5:R-:W-:Y:S05]  /*0b80*/  BSYNC.RECONVERGENT B1 ;  /* 0x0000000000017941 */ /* 0x020fea0003800200 */
.L_x_20:
[----:B------:R-:W-:Y:S04]  /*0b90*/  BSSY.RECONVERGENT B1, `(.L_x_22) ;  /* 0x000000a000017945 */ /* 0x000fe80003800200 */
[----:B------:R-:W-:Y:S05]  /*0ba0*/  @P3 BRA `(.L_x_23) ;  /* 0x0000000000203947 */ /* 0x000fea0003800000 */
[----:B---34-:R-:W3:Y:S01]  /*0bb0*/  LDS R2, [UR8+0x34] ;  /* 0x00003408ff027984 */ /* 0x018ee20008000800 */
[----:B------:R-:W-:Y:S02]  /*0bc0*/  IMAD.MOV.U32 R7, RZ, RZ, 0x3f000000 ;  /* 0x3f000000ff077424 */ /* 0x000fe400078e00ff */
[----:B------:R-:W-:Y:S01]  /*0bd0*/  @!P3 IMAD.MOV.U32 R3, RZ, RZ, 0x3f ;  /* 0x0000003fff03b424 */ /* 0x000fe200078e00ff */
[----:B------:R-:W4:Y:S02]  /*0be0*/  @!P3 LDS R6, [UR8+0x38] ;  /* 0x00003808ff06b984 */ /* 0x000f240008000800 */
[----:B---3--:R-:W-:Y:S02]  /*0bf0*/  LOP3.LUT R2, R2, 0xff000000, R7, 0xb8, !PT ;  /* 0xff00000002027812 */ /* 0x008fe400078eb807 */
[----:B----4-:R-:W-:-:S03]  /*0c00*/  @!P3 LOP3.LUT R3, R6, 0xff, R3, 0xb8, !PT ;  /* 0x000000ff0603b812 */ /* 0x010fc600078eb803 */
[----:B------:R5:W-:Y:S04]  /*0c10*/  STS [UR8+0x34], R2 ;  /* 0x00003402ff007988 */ /* 0x000be80008000808 */
[----:B------:R5:W-:Y:S02]  /*0c20*/  @!P3 STS [UR8+0x38], R3 ;  /* 0x00003803ff00b988 */ /* 0x000be40008000808 */
.L_x_23:
[----:B------:R-:W-:Y:S05]  /*0c30*/  BSYNC.RECONVERGENT B1 ;  /* 0x0000000000017941 */ /* 0x000fea0003800200 */
.L_x_22:
[----:B------:R-:W-:Y:S04]  /*0c40*/  BSSY.RECONVERGENT B1, `(.L_x_24) ;  /* 0x0000004000017945 */ /* 0x000fe80003800200 */
[----:B------:R-:W-:Y:S05]  /*0c50*/  @P3 BRA `(.L_x_25) ;  /* 0x0000000000083947 */ /* 0x000fea0003800000 */
[----:B------:R2:W-:Y:S04]  /*0c60*/  STS [UR8+0x24], R12 ;  /* 0x0000240cff007988 */ /* 0x0005e80008000808 */
[----:B------:R2:W-:Y:S02]  /*0c70*/  STS [UR8+0x20], R5 ;  /* 0x00002005ff007988 */ /* 0x0005e40008000808 */
.L_x_25:
[----:B------:R-:W-:Y:S05]  /*0c80*/  BSYNC.RECONVERGENT B1 ;  /* 0x0000000000017941 */ /* 0x000fea0003800200 */
.L_x_24:
[----:B------:R-:W-:Y:S04]  /*0c90*/  BSSY.RECONVERGENT B1, `(.L_x_26) ;  /* 0x000000e000017945 */ /* 0x000fe80003800200 */
[----:B------:R-:W-:Y:S05]  /*0ca0*/  @P3 BRA `(.L_x_27) ;  /* 0x0000000000303947 */ /* 0x000fea0003800000 */
[----:B-----5:R-:W5:Y:S01]  /*0cb0*/  LDS R3, [UR8+0x34] ;  /* 0x00003408ff037984 */ /* 0x020f620008000800 */
[----:B----4-:R-:W4:Y:S03]  /*0cc0*/  LDC.64 R6, c[0x0][0x3b0] ;  /* 0x0000ec00ff067b82 */ /* 0x010f260000000a00 */
[----:B---3--:R-:W3:Y:S01]  /*0cd0*/  LDS R2, [UR8+0x1c] ;  /* 0x00001c08ff027984 */ /* 0x008ee20008000800 */
[C---:B----4-:R-:W-:Y:S01]  /*0ce0*/  SHF.L.U64.HI R7, R6.reuse, 0x1, R7 ;  /* 0x0000000106077819 */ /* 0x050fe20000010207 */
[----:B------:R-:W-:-:S03]  /*0cf0*/  IMAD.SHL.U32 R6, R6, 0x2, RZ ;  /* 0x0000000206067824 */ /* 0x000fc600078e00ff */
[--C-:B------:R-:W-:Y:S02]  /*0d00*/  SHF.R.U32.HI R9, RZ, 0x4, R7.reuse ;  /* 0x00000004ff097819 */ /* 0x100fe40000011607 */
[----:B------:R-:W-:-:S05]  /*0d10*/  SHF.R.U64 R6, R6, 0x4, R7 ;  /* 0x0000000406067819 */ /* 0x000fca0000001207 */
[----:B------:R4:W-:Y:S01]  /*0d20*/  STS [UR8+0xc], R6 ;  /* 0x00000c06ff007988 */ /* 0x0009e20008000808 */
[----:B-----5:R-:W-:Y:S02]  /*0d30*/  LOP3.LUT R3, R3, 0x7, RZ, 0xb8, !PT ;  /* 0x0000000703037812 */ /* 0x020fe400078eb8ff */
[----:B---3--:R-:W-:-:S03]  /*0d40*/  LOP3.LUT R2, R2, 0xf, R9, 0xb8, !PT ;  /* 0x0000000f02027812 */ /* 0x008fc600078eb809 */
[----:B------:R4:W-:Y:S04]  /*0d50*/  STS [UR8+0x34], R3 ;  /* 0x00003403ff007988 */ /* 0x0009e80008000808 */
[----:B------:R4:W-:Y:S02]  /*0d60*/  STS [UR8+0x1c], R2 ;  /* 0x00001c02ff007988 */ /* 0x0009e40008000808 */
.L_x_27:
[----:B------:R-:W-:Y:S05]  /*0d70*/  BSYNC.RECONVERGENT B1 ;  /* 0x0000000000017941 */ /* 0x000fea0003800200 */
.L_x_26:
[----:B------:R-:W-:Y:S04]  /*0d80*/  BSSY.RECONVERGENT B2, `(.L_x_28) ;  /* 0x000001a000027945 */ /* 0x000fe80003800200 */
[----:B------:R-:W-:Y:S04]  /*0d90*/  BSSY.RELIABLE B1, `(.L_x_29) ;  /* 0x0000015000017945 */ /* 0x000fe80003800100 */
[----:B------:R-:W-:Y:S05]  /*0da0*/  @P3 BRA `(.L_x_30) ;  /* 0x0000000000203947 */ /* 0x000fea0003800000 */
[----:B---345:R-:W3:Y:S02]  /*0db0*/  LDS R2, [UR8+0x34] ;  /* 0x00003408ff027984 */ /* 0x038ee40008000800 */
[----:B---3--:R-:W-:-:S05]  /*0dc0*/  LOP3.LUT R2, R2, 0x38, RZ, 0xb8, !PT ;  /* 0x0000003802027812 */ /* 0x008fca00078eb8ff */
[----:B------:R3:W-:Y:S01]  /*0dd0*/  STS [UR8+0x34], R2 ;  /* 0x00003402ff007988 */ /* 0x0007e20008000808 */
[----:B------:R-:W-:Y:S05]  /*0de0*/  @P3 BRA `(.L_x_31) ;  /* 0x0000000000203947 */ /* 0x000fea0003800000 */
[----:B---3--:R-:W3:Y:S01]  /*0df0*/  LDS R2, [UR8+0x8] ;  /* 0x00000808ff027984 */ /* 0x008ee20008000800 */
[----:B------:R-:W-:-:S05]  /*0e00*/  IMAD.MOV.U32 R3, RZ, RZ, 0x780 ;  /* 0x00000780ff037424 */ /* 0x000fca00078e00ff */
[----:B---3--:R-:W-:-:S05]  /*0e10*/  LOP3.LUT R2, R2, 0x300, R3, 0xd8, !PT ;  /* 0x0000030002027812 */ /* 0x008fca00078ed803 */
[----:B------:R3:W-:Y:S02]  /*0e20*/  STS [UR8+0x8], R2 ;  /* 0x00000802ff007988 */ /* 0x0007e40008000808 */
.L_x_30:
[----:B------:R-:W-:Y:S05]  /*0e30*/  @P3 BRA `(.L_x_32) ;  /* 0x0000000000283947 */ /* 0x000fea0003800000 */
[----:B---345:R-:W3:Y:S02]  /*0e40*/  LDS R2, [UR8+0x8] ;  /* 0x00000808ff027984 */ /* 0x038ee40008000800 */
[----:B---3--:R-:W-:-:S05]  /*0e50*/  LOP3.LUT R2, R2, 0x1800, RZ, 0xb8, !PT ;  /* 0x0000180002027812 */ /* 0x008fca00078eb8ff */
[----:B------:R4:W-:Y:S02]  /*0e60*/  STS [UR8+0x8], R2 ;  /* 0x00000802ff007988 */ /* 0x0009e40008000808 */
.L_x_31:
[----:B------:R-:W-:Y:S05]  /*0e70*/  @P3 BREAK.RELIABLE B1 ;  /* 0x0000000000013942 */ /* 0x000fea0003800100 */
[----:B------:R-:W-:Y:S05]  /*0e80*/  @P3 BRA `(.L_x_33) ;  /* 0x0000000000243947 */ /* 0x000fea0003800000 */
[----:B---34-:R-:W3:Y:S01]  /*0e90*/  LDS R2, [UR8+0x8] ;  /* 0x00000808ff027984 */ /* 0x018ee20008000800 */
[----:B------:R-:W-:-:S05]  /*0ea0*/  IMAD.MOV.U32 R3, RZ, RZ, 0x6000 ;  /* 0x00006000ff037424 */ /* 0x000fca00078e00ff */
[----:B---3--:R-:W-:-:S04]  /*0eb0*/  LOP3.LUT R2, R2, 0x6000, R3, 0xd8, !PT ;  /* 0x0000600002027812 */ /* 0x008fc800078ed803 */
[----:B------:R-:W-:-:S05]  /*0ec0*/  LOP3.LUT R2, R2, 0x400000, RZ, 0xb8, !PT ;  /* 0x0040000002027812 */ /* 0x000fca00078eb8ff */
[----:B------:R3:W-:Y:S02]  /*0ed0*/  STS [UR8+0x8], R2 ;  /* 0x00000802ff007988 */ /* 0x0007e40008000808 */
.L_x_32:
[----:B------:R-:W-:Y:S05]  /*0ee0*/  BSYNC.RELIABLE B1 ;  /* 0x0000000000017941 */ /* 0x000fea0003800100 */
.L_x_29:
[----:B---345:R-:W3:Y:S02]  /*0ef0*/  @!P3 LDS R2, [UR8+0x8] ;  /* 0x00000808ff02b984 */ /* 0x038ee40008000800 */
[----:B---3--:R-:W-:-:S05]  /*0f00*/  @!P3 LOP3.LUT R2, R2, 0x8000, RZ, 0xb8, !PT ;  /* 0x000080000202b812 */ /* 0x008fca00078eb8ff */
[----:B------:R5:W-:Y:S02]  /*0f10*/  @!P3 STS [UR8+0x8], R2 ;  /* 0x00000802ff00b988 */ /* 0x000be40008000808 */
.L_x_33:
[----:B------:R-:W-:Y:S05]  /*0f20*/  BSYNC.RECONVERGENT B2 ;  /* 0x0000000000027941 */ /* 0x000fea0003800200 */
.L_x_28:
[----:B------:R-:W-:Y:S05]  /*0f30*/  WARPSYNC.ALL ;  /* 0x0000000000007948 */ /* 0x000fea0003800000 */
[----:B------:R-:W-:Y:S01]  /*0f40*/  NOP ;  /* 0x0000000000007918 */ /* 0x000fe20000000000 */
[----:B------:R-:W-:-:S04]  /*0f50*/  UIADD3 UR5, UPT, UPT, UR4, 0x80, URZ ;  /* 0x0000008004057890 */ /* 0x000fc8000fffe0ff */
[----:B------:R-:W-:-:S04]  /*0f60*/  UIADD3 UR22, UP0, UPT, UR5, UR16, URZ ;  /* 0x0000001005167290 */ /* 0x000fc8000ff1e0ff */
[----:B------:R-:W-:Y:S01]  /*0f70*/  ULEA.HI.X.SX32 UR23, UR5, UR17, 0x1, UP0 ;  /* 0x0000001105177291 */ /* 0x000fe200080f0eff */
[----:B------:R-:W-:Y:S11]  /*0f80*/  @P0 BRA `(.L_x_34) ;  /* 0x0000000000300947 */ /* 0x000ff60003800000 */
[----:B---345:R-:W3:Y:S01]  /*0f90*/  S2R R2, SR_LANEID ;  /* 0x0000000000027919 */ /* 0x038ee20000000000 */
[----:B------:R-:W-:Y:S05]  /*0fa0*/  WARPSYNC.ALL ;  /* 0x0000000000007948 */ /* 0x000fea0003800000 */
[----:B------:R-:W-:Y:S01]  /*0fb0*/  NOP ;  /* 0x0000000000007918 */ /* 0x000fe20000000000 */
[----:B---3--:R-:W-:-:S05]  /*0fc0*/  IMAD.SHL.U32 R6, R2, 0x4, RZ ;  /* 0x0000000402067824 */ /* 0x008fca00078e00ff */
[----:B------:R-:W3:Y:S01]  /*0fd0*/  LDS R7, [R6+UR8] ;  /* 0x0000000806077984 */ /* 0x000ee20008000800 */
[----:B------:R-:W-:-:S05]  /*0fe0*/  IADD3 R2, P1, PT, R6, UR22, RZ ;  /* 0x0000001606027c10 */ /* 0x000fca000ff3e0ff */
[----:B------:R-:W-:-:S05]  /*0ff0*/  IMAD.X R3, RZ, RZ, UR23, P1 ;  /* 0x00000017ff037e24 */ /* 0x000fca00088e06ff */
[----:B---3--:R3:W4:Y:S01]  /*1000*/  ATOMG.E.EXCH.STRONG.GPU PT, RZ, [R2], R7 ;  /* 0x0000000702ff73a8 */ /* 0x00872200041ee100 */
[----:B------:R-:W-:-:S04]  /*1010*/  DEPBAR {5,4,3,2,1,0} ;  /* 0x0000003f0000791a */ /* 0x000fc80000000000 */
[----:B------:R-:W5:Y:S02]  /*1020*/  CCTL.E.C.LDCU.IV.DEEP [UR22] ;  /* 0x0000000016007540 */ /* 0x000f640009c08000 */
[----:B-----5:R3:W-:Y:S01]  /*1030*/  UTMACCTL.IV [UR22] ;  /* 0x00000000160079b9 */ /* 0x0207e20008000000 */
[----:B------:R-:W-:Y:S01]  /*1040*/  NOP ;  /* 0x0000000000007918 */ /* 0x000fe20000000000 */
.L_x_34:
[----:B------:R-:W-:Y:S05]  /*1050*/  @P0 BRA `(.L_x_35) ;  /* 0x00000000000c0947 */ /* 0x000fea0003800000 */
[----:B------:R0:W-:Y:S01]  /*1060*/  UTMACMDFLUSH ;  /* 0x00000000000079b7 */ /* 0x0001e20000000000 */
[----:B------:R-:W-:Y:S05]  /*1070*/  @P0 BRA `(.L_x_35) ;  /* 0x0000000000040947 */ /* 0x000fea0003800000 */
[----:B------:R-:W-:-:S04]  /*1080*/  DEPBAR.LE SB0, 0x0 ;  /* 0x000080000000791a */ /* 0x000fc80000000000 */
.L_x_35:
[----:B------:R-:W-:Y:S05]  /*1090*/  WARPSYNC.ALL ;  /* 0x0000000000007948 */ /* 0x000fea0003800000 */
[----:B------:R-:W-:Y:S01]  /*10a0*/  NOP ;  /* 0x0000000000007918 */ /* 0x000fe20000000000 */
[----:B----4-:R-:W-:Y:S06]  /*10b0*/  BAR.SYNC.DEFER_BLOCKING 0x0 ;  /* 0x0000000000007b1d */ /* 0x010fec0000010000 */
[----:B------:R-:W-:Y:S02]  /*10c0*/  BSSY.RECONVERGENT B2, `(.L_x_36) ;  /* 0x000000b000027945 */ /* 0x000fe40003800200 */
[----:B------:R-:W-:Y:S06]  /*10d0*/  BAR.SYNC.DEFER_BLOCKING 0x0 ;  /* 0x0000000000007b1d */ /* 0x000fec0000010000 */
[----:B------:R4:W-:Y:S01]  /*10e0*/  @!P0 STS [R11], RZ ;  /* 0x000000ff0b008388 */ /* 0x0009e20000000800 */
[----:B------:R-:W-:Y:S01]  /*10f0*/  NOP ;  /* 0x0000000000007918 */ /* 0x000fe20000000000 */
[----:B------:R-:W-:Y:S05]  /*1100*/  @P3 BRA `(.L_x_37) ;  /* 0x0000000000183947 */ /* 0x000fea0003800000 */
[----:B---3-5:R-:W3:Y:S01]  /*1110*/  LDS R2, [UR8+0x8] ;  /* 0x00000808ff027984 */ /* 0x028ee20008000800 */
[----:B------:R-:W5:Y:S01]  /*1120*/  LDC.64 R6, c[0x0][0x390] ;  /* 0x0000e400ff067b82 */ /* 0x000f620000000a00 */
[----:B------:R-:W-:Y:S02]  /*1130*/  IMAD.MOV.U32 R3, RZ, RZ, 0x70 ;  /* 0x00000070ff037424 */ /* 0x000fe400078e00ff */
[----:B-----5:R5:W-:Y:S03]  /*1140*/  STS.64 [UR8], R6 ;  /* 0x00000006ff007988 */ /* 0x020be60008000a08 */
[----:B---3--:R-:W-:-:S05]  /*1150*/  LOP3.LUT R2, R2, 0x10, R3, 0xd8, !PT ;  /* 0x0000001002027812 */ /* 0x008fca00078ed803 */
[----:B------:R5:W-:Y:S02]  /*1160*/  STS [UR8+0x8], R2 ;  /* 0x00000802ff007988 */ /* 0x000be40008000808 */
.L_x_37:
[----:B---3--:R-:W-:Y:S05]  /*1170*/  BSYNC.RECONVERGENT B2 ;  /* 0x0000000000027941 */ /* 0x008fea0003800200 */
.L_x_36:
[----:B------:R-:W-:Y:S04]  /*1180*/  BSSY.RECONVERGENT B3, `(.L_x_38) ;  /* 0x0000011000037945 */ /* 0x000fe80003800200 */
[----:B------:R-:W-:Y:S04]  /*1190*/  BSSY.RELIABLE B2, `(.L_x_39) ;  /* 0x000000e000027945 */ /* 0x000fe80003800100 */
[----:B------:R-:W-:Y:S05]  /*11a0*/  @P3 BRA `(.L_x_40) ;  /* 0x0000000000243947 */ /* 0x000fea0003800000 */
[----:B-----5:R-:W3:Y:S01]  /*11b0*/  LDS R2, [UR8+0x34] ;  /* 0x00003408ff027984 */ /* 0x020ee20008000800 */
[----:B------:R-:W-:-:S05]  /*11c0*/  IMAD.MOV.U32 R3, RZ, RZ, 0x3f000000 ;  /* 0x3f000000ff037424 */ /* 0x000fca00078e00ff */
[----:B---3--:R-:W-:-:S05]  /*11d0*/  LOP3.LUT R2, R2, 0xff000000, R3, 0xb8, !PT ;  /* 0xff00000002027812 */ /* 0x008fca00078eb803 */
[----:B------:R3:W-:Y:S01]  /*11e0*/  STS [UR8+0x34], R2 ;  /* 0x00003402ff007988 */ /* 0x0007e20008000808 */
[----:B------:R-:W-:Y:S05]  /*11f0*/  @P3 BRA `(.L_x_41) ;  /* 0x00000000001c3947 */ /* 0x000fea0003800000 */
[----:B---3--:R-:W3:Y:S01]  /*1200*/  LDS R2, [UR8+0x38] ;  /* 0x00003808ff027984 */ /* 0x008ee20008000800 */
[----:B------:R-:W-:-:S05]  /*1210*/  IMAD.MOV.U32 R3, RZ, RZ, 0x7f ;  /* 0x0000007fff037424 */ /* 0x000fca00078e00ff */
[----:B---3--:R-:W-:-:S05]  /*1220*/  LOP3.LUT R2, R2, 0xff, R3, 0xb8, !PT ;  /* 0x000000ff02027812 */ /* 0x008fca00078eb803 */
[----:B------:R3:W-:Y:S02]  /*1230*/  STS [UR8+0x38], R2 ;  /* 0x00003802ff007988 */ /* 0x0007e40008000808 */
.L_x_40:
[----:B------:R-:W-:Y:S05]  /*1240*/  @P3 BREAK.RELIABLE B2 ;  /* 0x0000000000023942 */ /* 0x000fea0003800100 */
[----:B------:R-:W-:Y:S05]  /*1250*/  @P3 BRA `(.L_x_42) ;  /* 0x00000000000c3947 */ /* 0x000fea0003800000 */
[----:B------:R2:W-:Y:S02]  /*1260*/  STS [UR8+0x20], R5 ;  /* 0x00002005ff007988 */ /* 0x0005e40008000808 */
.L_x_41:
[----:B------:R-:W-:Y:S05]  /*1270*/  BSYNC.RELIABLE B2 ;  /* 0x0000000000027941 */ /* 0x000fea0003800100 */
.L_x_39:
[----:B------:R2:W-:Y:S02]  /*1280*/  @!P3 STS [UR8+0x24], R4 ;  /* 0x00002404ff00b988 */ /* 0x0005e40008000808 */
.L_x_42:
[----:B------:R-:W-:Y:S05]  /*1290*/  BSYNC.RECONVERGENT B3 ;  /* 0x0000000000037941 */ /* 0x000fea0003800200 */
.L_x_38:
[----:B------:R-:W-:Y:S05]  /*12a0*/  WARPSYNC.ALL ;  /* 0x0000000000007948 */ /* 0x000fea0003800000 */
[----:B------:R-:W-:Y:S01]  /*12b0*/  NOP ;  /* 0x0000000000007918 */ /* 0x000fe20000000000 */
[----:B------:R-:W-:Y:S04]  /*12c0*/  BSSY.RECONVERGENT B3, `(.L_x_43) ;  /* 0x000000e000037945 */ /* 0x000fe80003800200 */
[----:B------:R-:W-:Y:S05]  /*12d0*/  @P3 BRA `(.L_x_44) ;  /* 0x0000000000303947 */ /* 0x000fea0003800000 */
[----:B------:R-:W2:Y:S02]  /*12e0*/  LDS R3, [UR8+0x34] ;  /* 0x00003408ff037984 */ /* 0x000ea40008000800 */
[----:B--2---:R-:W2:Y:S02]  /*12f0*/  LDC.64 R4, c[0x0][0x3b8] ;  /* 0x0000ee00ff047b82 */ /* 0x004ea40000000a00 */
[----:B---3-5:R-:W3:Y:S01]  /*1300*/  LDS R2, [UR8+0x1c] ;  /* 0x00001c08ff027984 */ /* 0x028ee20008000800 */
[C---:B--2---:R-:W-:Y:S01]  /*1310*/  SHF.L.U64.HI R5, R4.reuse, 0x1, R5 ;  /* 0x0000000104057819 */ /* 0x044fe20000010205 */
[----:B------:R-:W-:-:S03]  /*1320*/  IMAD.SHL.U32 R4, R4, 0x2, RZ ;  /* 0x0000000204047824 */ /* 0x000fc600078e00ff */
[--C-:B------:R-:W-:Y:S02]  /*1330*/  SHF.R.U32.HI R7, RZ, 0x4, R5.reuse ;  /* 0x00000004ff077819 */ /* 0x100fe40000011605 */
[----:B------:R-:W-:-:S05]  /*1340*/  SHF.R.U64 R4, R4, 0x4, R5 ;  /* 0x0000000404047819 */ /* 0x000fca0000001205 */
[----:B------:R2:W-:Y:S01]  /*1350*/  STS [UR8+0xc], R4 ;  /* 0x00000c04ff007988 */ /* 0x0005e20008000808 */
[----:B------:R-:W-:Y:S02]  /*1360*/  LOP3.LUT R3, R3, 0x7, RZ, 0xb8, !PT ;  /* 0x0000000703037812 */ /* 0x000fe400078eb8ff */
[----:B---3--:R-:W-:-:S03]  /*1370*/  LOP3.LUT R2, R2, 0xf, R7, 0xb8, !PT ;  /* 0x0000000f02027812 */ /* 0x008fc600078eb807 */
[----:B------:R2:W-:Y:S04]  /*1380*/  STS [UR8+0x34], R3 ;  /* 0x00003403ff007988 */ /* 0x0005e80008000808 */
[----:B------:R2:W-:Y:S02]  /*1390*/  STS [UR8+0x1c], R2 ;  /* 0x00001c02ff007988 */ /* 0x0005e40008000808 */
.L_x_44:
[----:B------:R-:W-:Y:S05]  /*13a0*/  BSYNC.RECONVERGENT B3 ;  /* 0x0000000000037941 */ /* 0x000fea0003800200 */
.L_x_43:
[----:B------:R-:W-:Y:S04]  /*13b0*/  BSSY.RECONVERGENT B4, `(.L_x_45) ;  /* 0x000001a000047945 */ /* 0x000fe80003800200 */
[----:B------:R-:W-:Y:S04]  /*13c0*/  BSSY.RELIABLE B3, `(.L_x_46) ;  /* 0x0000015000037945 */ /* 0x000fe80003800100 */
[----:B------:R-:W-:Y:S05]  /*13d0*/  @P3 BRA `(.L_x_47) ;  /* 0x0000000000203947 */ /* 0x000fea0003800000 */
[----:B--23-5:R-:W2:Y:S02]  /*13e0*/  LDS R2, [UR8+0x34] ;  /* 0x00003408ff027984 */ /* 0x02cea40008000800 */
[----:B--2---:R-:W-:-:S05]  /*13f0*/  LOP3.LUT R2, R2, 0x38, RZ, 0xb8, !PT ;  /* 0x0000003802027812 */ /* 0x004fca00078eb8ff */
[----:B------:R2:W-:Y:S01]  /*1400*/  STS [UR8+0x34], R2 ;  /* 0x00003402ff007988 */ /* 0x0005e20008000808 */
[----:B------:R-:W-:Y:S05]  /*1410*/  @P3 BRA `(.L_x_48) ;  /* 0x0000000000203947 */ /* 0x000fea0003800000 */
[----:B--2---:R-:W2:Y:S01]  /*1420*/  LDS R2, [UR8+0x8] ;  /* 0x00000808ff027984 */ /* 0x004ea20008000800 */
[----:B------:R-:W-:-:S05]  /*1430*/  IMAD.MOV.U32 R3, RZ, RZ, 0x780 ;  /* 0x00000780ff037424 */ /* 0x000fca00078e00ff */
[----:B--2---:R-:W-:-:S05]  /*1440*/  LOP3.LUT R2, R2, 0x300, R3, 0xd8, !PT ;  /* 0x0000030002027812 */ /* 0x004fca00078ed803 */
[----:B------:R2:W-:Y:S02]  /*1450*/  STS [UR8+0x8], R2 ;  /* 0x00000802ff007988 */ /* 0x0005e40008000808 */
.L_x_47:
[----:B------:R-:W-:Y:S05]  /*1460*/  @P3 BRA `(.L_x_49) ;  /* 0x0000000000283947 */ /* 0x000fea0003800000 */
[----:B--23-5:R-:W2:Y:S02]  /*1470*/  LDS R2, [UR8+0x8] ;  /* 0x00000808ff027984 */ /* 0x02cea40008000800 */
[----:B--2---:R-:W-:-:S05]  /*1480*/  LOP3.LUT R2, R2, 0x1800, RZ, 0xb8, !PT ;  /* 0x0000180002027812 */ /* 0x004fca00078eb8ff */
[----:B------:R3:W-:Y:S02]  /*1490*/  STS [UR8+0x8], R2 ;  /* 0x00000802ff007988 */ /* 0x0007e40008000808 */
.L_x_48:
[----:B------:R-:W-:Y:S05]  /*14a0*/  @P3 BREAK.RELIABLE B3 ;  /* 0x0000000000033942 */ /* 0x000fea0003800100 */
[----:B------:R-:W-:Y:S05]  /*14b0*/  @P3 BRA `(.L_x_50) ;  /* 0x0000000000243947 */ /* 0x000fea0003800000 */
[----:B--23--:R-:W2:Y:S01]  /*14c0*/  LDS R2, [UR8+0x8] ;  /* 0x00000808ff027984 */ /* 0x00cea20008000800 */
[----:B------:R-:W-:-:S05]  /*14d0*/  IMAD.MOV.U32 R3, RZ, RZ, 0x6000 ;  /* 0x00006000ff037424 */ /* 0x000fca00078e00ff */
[----:B--2---:R-:W-:-:S04]  /*14e0*/  LOP3.LUT R2, R2, 0x6000, R3, 0xd8, !PT ;  /* 0x0000600002027812 */ /* 0x004fc800078ed803 */
[----:B------:R-:W-:-:S05]  /*14f0*/  LOP3.LUT R2, R2, 0x400000, RZ, 0xb8, !PT ;  /* 0x0040000002027812 */ /* 0x000fca00078eb8ff */
[----:B------:R2:W-:Y:S02]  /*1500*/  STS [UR8+0x8], R2 ;  /* 0x00000802ff007988 */ /* 0x0005e40008000808 */
.L_x_49:
[----:B------:R-:W-:Y:S05]  /*1510*/  BSYNC.RELIABLE B3 ;  /* 0x0000000000037941 */ /* 0x000fea0003800100 */
.L_x_46:
[----:B--23-5:R-:W2:Y:S02]  /*1520*/  @!P3 LDS R2, [UR8+0x8] ;  /* 0x00000808ff02b984 */ /* 0x02cea40008000800 */
[----:B--2---:R-:W-:-:S05]  /*1530*/  @!P3 LOP3.LUT R2, R2, 0x8000, RZ, 0xb8, !PT ;  /* 0x000080000202b812 */ /* 0x004fca00078eb8ff */
[----:B------:R5:W-:Y:S02]  /*1540*/  @!P3 STS [UR8+0x8], R2 ;  /* 0x00000802ff00b988 */ /* 0x000be40008000808 */
.L_x_50:
[----:B------:R-:W-:Y:S05]  /*1550*/  BSYNC.RECONVERGENT B4 ;  /* 0x0000000000047941 */ /* 0x000fea0003800200 */
.L_x_45:
[----:B------:R-:W-:Y:S05]  /*1560*/  WARPSYNC.ALL ;  /* 0x0000000000007948 */ /* 0x000fea0003800000 */
[----:B------:R-:W-:Y:S01]  /*1570*/  NOP ;  /* 0x0000000000007918 */ /* 0x000fe20000000000 */
[----:B------:R-:W-:-:S04]  /*1580*/  UIADD3 UR4, UPT, UPT, UR4, 0x100, URZ ;  /* 0x0000010004047890 */ /* 0x000fc8000fffe0ff */
[----:B------:R-:W-:-:S04]  /*1590*/  UIADD3 UR16, UP0, UPT, UR4, UR16, URZ ;  /* 0x0000001004107290 */ /* 0x000fc8000ff1e0ff */
[----:B------:R-:W-:Y:S01]  /*15a0*/  ULEA.HI.X.SX32 UR17, UR4, UR17, 0x1, UP0 ;  /* 0x0000001104117291 */ /* 0x000fe200080f0eff */
[----:B------:R-:W-:Y:S11]  /*15b0*/  @P0 BRA `(.L_x_51) ;  /* 0x0000000000300947 */ /* 0x000ff60003800000 */
[----:B--23-5:R-:W2:Y:S01]  /*15c0*/  S2R R2, SR_LANEID ;  /* 0x0000000000027919 */ /* 0x02cea20000000000 */
[----:B------:R-:W-:Y:S05]  /*15d0*/  WARPSYNC.ALL ;  /* 0x0000000000007948 */ /* 0x000fea0003800000 */
[----:B------:R-:W-:Y:S01]  /*15e0*/  NOP ;  /* 0x0000000000007918 */ /* 0x000fe20000000000 */
[----:B--2---:R-:W-:-:S05]  /*15f0*/  IMAD.SHL.U32 R4, R2, 0x4, RZ ;  /* 0x0000000402047824 */ /* 0x004fca00078e00ff */
[----:B------:R-:W2:Y:S01]  /*1600*/  LDS R5, [R4+UR8] ;  /* 0x0000000804057984 */ /* 0x000ea20008000800 */
[----:B------:R-:W-:-:S05]  /*1610*/  IADD3 R2, P1, PT, R4, UR16, RZ ;  /* 0x0000001004027c10 */ /* 0x000fca000ff3e0ff */
[----:B------:R-:W-:-:S05]  /*1620*/  IMAD.X R3, RZ, RZ, UR17, P1 ;  /* 0x00000011ff037e24 */ /* 0x000fca00088e06ff */
[----:B--2---:R2:W3:Y:S01]  /*1630*/  ATOMG.E.EXCH.STRONG.GPU PT, RZ, [R2], R5 ;  /* 0x0000000502ff73a8 */ /* 0x0044e200041ee100 */
[----:B------:R-:W-:-:S04]  /*1640*/  DEPBAR {5,4,3,2,1,0} ;  /* 0x0000003f0000791a */ /* 0x000fc80000000000 */
[----:B------:R-:W5:Y:S02]  /*1650*/  CCTL.E.C.LDCU.IV.DEEP [UR16] ;  /* 0x0000000010007540 */ /* 0x000f640009c08000 */
[----:B-----5:R2:W-:Y:S01]  /*1660*/  UTMACCTL.IV [UR16] ;  /* 0x00000000100079b9 */ /* 0x0205e20008000000 */
[----:B------:R-:W-:Y:S01]  /*1670*/  NOP ;  /* 0x0000000000007918 */ /* 0x000fe20000000000 */
.L_x_51:
[----:B------:R-:W-:Y:S05]  /*1680*/  @P0 BRA `(.L_x_52) ;  /* 0x00000000000c0947 */ /* 0x000fea0003800000 */
[----:B------:R0:W-:Y:S01]  /*1690*/  UTMACMDFLUSH ;  /* 0x00000000000079b7 */ /* 0x0001e20000000000 */
[----:B------:R-:W-:Y:S05]  /*16a0*/  @P0 BRA `(.L_x_52) ;  /* 0x0000000000040947 */ /* 0x000fea0003800000 */
[----:B------:R-:W-:-:S04]  /*16b0*/  DEPBAR.LE SB0, 0x0 ;  /* 0x000080000000791a */ /* 0x000fc80000000000 */
.L_x_52:
[----:B------:R-:W-:Y:S05]  /*16c0*/  WARPSYNC.ALL ;  /* 0x0000000000007948 */ /* 0x000fea0003800000 */
[----:B------:R-:W-:Y:S01]  /*16d0*/  NOP ;  /* 0x0000000000007918 */ /* 0x000fe20000000000 */
[----:B---3--:R-:W-:Y:S01]  /*16e0*/  BAR.SYNC.DEFER_BLOCKING 0x0 ;  /* 0x0000000000007b1d */ /* 0x008fe20000010000 */
[----:B--2--5:R-:W-:Y:S01]  /*16f0*/  SHF.R.U32.HI R2, RZ, 0x5, R0 ;  /* 0x00000005ff027819 */ /* 0x024fe20000011600 */
[----:B------:R-:W-:Y:S01]  /*1700*/  UIADD3 UR12, UPT, UPT, UR8, 0x10010, URZ ;  /* 0x00010010080c7890 */ /* 0x000fe2000fffe0ff */
[----:B------:R-:W-:Y:S01]  /*1710*/  ISETP.GE.AND P0, PT, R10, 0x1, PT ;  /* 0x000000010a00780c */ /* 0x000fe20003f06270 */
[----:B------:R-:W-:Y:S01]  /*1720*/  USHF.L.U32 UR15, UR7, 0x7, URZ ;  /* 0x00000007070f7899 */ /* 0x000fe200080006ff */
[----:B------:R-:W-:Y:S01]  /*1730*/  R2UR UR18, R2 ;  /* 0x00000000021272ca */ /* 0x000fe200000e0000 */
[----:B------:R-:W-:Y:S01]  /*1740*/  VOTEU.ALL UP0, P3 ;  /* 0x0000000000ff7886 */ /* 0x000fe20001800000 */
[----:B------:R-:W-:Y:S01]  /*1750*/  UMOV UR4, 0x1 ;  /* 0x0000000100047882 */ /* 0x000fe20000000000 */
[----:B------:R-:W-:Y:S01]  /*1760*/  VOTEU.ALL UP1, P3 ;  /* 0x0000000000ff7886 */ /* 0x000fe20001820000 */
[----:B------:R-:W-:Y:S01]  /*1770*/  USHF.L.U32 UR19, UR19, 0x7, URZ ;  /* 0x0000000713137899 */ /* 0x000fe200080006ff */
[----:B------:R-:W-:Y:S01]  /*1780*/  BSSY.RECONVERGENT B4, `(.L_x_53) ;  /* 0x0000018000047945 */ /* 0x000fe20003800200 */
[----:B------:R-:W-:-:S04]  /*1790*/  @!UP0 UIADD3 UR10, UPT, UPT, -UR4, 0x100000, URZ ;  /* 0x00100000040a8890 */ /* 0x000fc8000fffe1ff */
[----:B------:R-:W-:Y:S02]  /*17a0*/  @!UP0 USHF.L.U32 UR11, UR10, 0xb, URZ ;  /* 0x0000000b0a0b8899 */ /* 0x000fe400080006ff */
[----:B------:R-:W-:Y:S02]  /*17b0*/  @!UP0 USHF.L.U32 UR10, UR10, 0x1, URZ ;  /* 0x000000010a0a8899 */ /* 0x000fe400080006ff */
[----:B------:R-:W-:-:S04]  /*17c0*/  @!UP0 UIADD3 UR4, UPT, UPT, -UR4, 0x100000, URZ ;  /* 0x0010000004048890 */ /* 0x000fc8000fffe1ff */
[----:B------:R-:W-:Y:S02]  /*17d0*/  @!UP0 USHF.L.U32 UR5, UR4, 0xb, URZ ;  /* 0x0000000b04058899 */ /* 0x000fe400080006ff */
[----:B------:R-:W-:Y:S01]  /*17e0*/  @!UP0 USHF.L.U32 UR4, UR4, 0x1, URZ ;  /* 0x0000000104048899 */ /* 0x000fe200080006ff */
[----:B------:R-:W-:Y:S01]  /*17f0*/  VOTEU.ALL UP0, P3 ;  /* 0x0000000000ff7886 */ /* 0x000fe20001800000 */
[----:B------:R-:W2:Y:S04]  /*1800*/  FENCE.VIEW.ASYNC.S ;  /* 0x00000000000073c6 */ /* 0x000ea80000000000 */
[----:B--2---:R2:W3:Y:S06]  /*1810*/  @!UP0 SYNCS.EXCH.64 URZ, [UR8+0x10000], UR10 ;  /* 0x0100000a08ff85b2 */ /* 0x0044ec0008000100 */
[----:B------:R2:W3:Y:S02]  /*1820*/  @!UP1 SYNCS.EXCH.64 URZ, [UR8+0x10010], UR4 ;  /* 0x0100100408ff95b2 */ /* 0x0004e40008000100 */
[----:B---3--:R-:W-:Y:S06]  /*1830*/  BAR.SYNC.DEFER_BLOCKING 0x0 ;  /* 0x0000000000007b1d */ /* 0x008fec0000010000 */
[----:B------:R-:W-:Y:S05]  /*1840*/  @P3 BRA `(.L_x_54) ;  /* 0x00000000002c3947 */ /* 0x000fea0003800000 */
[----:B--2---:R-:W-:Y:S02]  /*1850*/  UMOV UR4, 0x1 ;  /* 0x0000000100047882 */ /* 0x004fe40000000000 */
[----:B------:R-:W-:-:S04]  /*1860*/  UIADD3 UR10, UPT, UPT, -UR4, 0x100000, URZ ;  /* 0x00100000040a7890 */ /* 0x000fc8000fffe1ff */
[----:B------:R-:W-:Y:S02]  /*1870*/  USHF.L.U32 UR11, UR10, 0xb, URZ ;  /* 0x0000000b0a0b7899 */ /* 0x000fe400080006ff */
[----:B------:R-:W-:Y:S02]  /*1880*/  USHF.L.U32 UR10, UR10, 0x1, URZ ;  /* 0x000000010a0a7899 */ /* 0x000fe400080006ff */
[----:B------:R-:W-:-:S04]  /*1890*/  UIADD3 UR4, UPT, UPT, -UR4, 0x100000, URZ ;  /* 0x0010000004047890 */ /* 0x000fc8000fffe1ff */
[----:B------:R-:W-:Y:S02]  /*18a0*/  USHF.L.U32 UR5, UR4, 0xb, URZ ;  /* 0x0000000b04057899 */ /* 0x000fe400080006ff */
[----:B------:R-:W-:Y:S01]  /*18b0*/  USHF.L.U32 UR4, UR4, 0x1, URZ ;  /* 0x0000000104047899 */ /* 0x000fe200080006ff */
[----:B------:R-:W2:Y:S03]  /*18c0*/  FENCE.VIEW.ASYNC.S ;  /* 0x00000000000073c6 */ /* 0x000ea60000000000 */
[----:B--2---:R3:W5:Y:S08]  /*18d0*/  SYNCS.EXCH.64 URZ, [UR8+0x10008], UR10 ;  /* 0x0100080a08ff75b2 */ /* 0x0047700008000100 */
[----:B------:R3:W2:Y:S02]  /*18e0*/  SYNCS.EXCH.64 URZ, [UR8+0x10018], UR4 ;  /* 0x0100180408ff75b2 */ /* 0x0006a40008000100 */
[----:B---3--:R-:W-:Y:S01]  /*18f0*/  NOP ;  /* 0x0000000000007918 */ /* 0x008fe20000000000 */
.L_x_54:
[----:B--2---:R-:W-:Y:S05]  /*1900*/  BSYNC.RECONVERGENT B4 ;  /* 0x0000000000047941 */ /* 0x004fea0003800200 */
.L_x_53:
[----:B------:R-:W-:Y:S05]  /*1910*/  @!P0 BRA `(.L_x_55) ;  /* 0x0000000800908947 */ /* 0x000fea0003800000 */
[----:B-----5:R-:W-:Y:S01]  /*1920*/  BAR.SYNC.DEFER_BLOCKING 0x0 ;  /* 0x0000000000007b1d */ /* 0x020fe20000010000 */
[----:B------:R-:W-:Y:S01]  /*1930*/  @!P3 IMAD.MOV.U32 R2, RZ, RZ, 0x8000 ;  /* 0x00008000ff02b424 */ /* 0x000fe200078e00ff */
[----:B------:R-:W-:Y:S02]  /*1940*/  ELECT P1, URZ, PT ;  /* 0x0000000000ff782f */ /* 0x000fe40003820000 */
[----:B------:R-:W-:Y:S02]  /*1950*/  ELECT P0, URZ, PT ;  /* 0x0000000000ff782f */ /* 0x000fe40003800000 */
[C---:B------:R-:W-:Y:S01]  /*1960*/  ISETP.LT.U32.AND P1, PT, R68.reuse, 0x20, P1 ;  /* 0x000000204400780c */ /* 0x040fe20000f21070 */
[----:B------:R-:W-:Y:S01]  /*1970*/  UMOV UR11, UR15 ;  /* 0x0000000f000b7c82 */ /* 0x000fe20008000000 */
[----:B------:R-:W-:Y:S01]  /*1980*/  ISETP.LT.U32.AND P0, PT, R68, 0x40, P0 ;  /* 0x000000404400780c */ /* 0x000fe20000701070 */
[----:B------:R-:W-:-:S04]  /*1990*/  ULOP3.LUT UR4, UR18, 0x1, URZ, 0xc0, !UPT ;  /* 0x0000000112047892 */ /* 0x000fc8000f8ec0ff */
[----:B------:R-:W-:Y:S02]  /*19a0*/  ULEA UR5, UR4, UR8, 0xd ;  /* 0x0000000804057291 */ /* 0x000fe4000f8e68ff */
[----:B------:R-:W-:-:S04]  /*19b0*/  ULEA UR6, UR4, UR19, 0x6 ;  /* 0x0000001304067291 */ /* 0x000fc8000f8e30ff */
[----:B------:R-:W-:Y:S01]  /*19c0*/  VOTEU.ANY UP0, P1 ;  /* 0x0000000000ff7886 */ /* 0x000fe20000800100 */
[----:B------:R-:W-:Y:S01]  /*19d0*/  VOTEU.ANY UP2, P1 ;  /* 0x0000000000ff7886 */ /* 0x000fe20000840100 */
[----:B------:R-:W-:Y:S01]  /*19e0*/  VOTEU.ANY UP1, P0 ;  /* 0x0000000000ff7886 */ /* 0x000fe20000020100 */
[----:B------:R-:W-:Y:S01]  /*19f0*/  VOTEU.ANY UP3, P0 ;  /* 0x0000000000ff7886 */ /* 0x000fe20000060100 */
[----:B------:R2:W-:Y:S01]  /*1a00*/  @!P3 SYNCS.ARRIVE.TRANS64 RZ, [UR8+0x10000], R2 ;  /* 0x01000002ffffb9a7 */ /* 0x0005e20008000008 */
[----:B------:R3:W-:Y:S06]  /*1a10*/  MEMBAR.ALL.CTA ;  /* 0x0000000000007992 */ /* 0x0007ec0000008000 */
[----:B---3--:R-:W3:Y:S01]  /*1a20*/  FENCE.VIEW.ASYNC.S ;  /* 0x00000000000073c6 */ /* 0x008ee20000000000 */
[----:B------:R-:W-:Y:S01]  /*1a30*/  @UP0 UIADD3 UR9, UPT, UPT, UR8, 0x10000, URZ ;  /* 0x0001000008090890 */ /* 0x000fe2000fffe0ff */
[----:B------:R-:W-:Y:S01]  /*1a40*/  @UP0 UMOV UR10, URZ ;  /* 0x000000ff000a0c82 */ /* 0x000fe20008000000 */
[----:B------:R-:W-:-:S02]  /*1a50*/  @UP1 UIADD3 UR4, UPT, UPT, UR5, 0x8000, URZ ;  /* 0x0000800005041890 */ /* 0x000fc4000fffe0ff */
[----:B------:R-:W-:Y:S01]  /*1a60*/  @UP1 UIADD3 UR5, UPT, UPT, UR8, 0x10000, URZ ;  /* 0x0001000008051890 */ /* 0x000fe2000fffe0ff */
[----:B------:R-:W-:Y:S01]  /*1a70*/  @UP1 UMOV UR7, URZ ;  /* 0x000000ff00071c82 */ /* 0x000fe20008000000 */
[----:B------:R-:W-:Y:S01]  /*1a80*/  UISETP.NE.U32.AND UP0, UPT, UR18, URZ, UPT ;  /* 0x000000ff1200728c */ /* 0x000fe2000bf05070 */
[----:B---3--:R-:W-:Y:S06]  /*1a90*/  BAR.SYNC.DEFER_BLOCKING 0x0 ;  /* 0x0000000000007b1d */ /* 0x008fec0000010000 */
[----:B------:R2:W-:Y:S02]  /*1aa0*/  @UP2 UTMALDG.2D [UR8], [UR20] ;  /* 0x00000008140025b4 */ /* 0x0005e40008008000 */
[----:B------:R-:W-:Y:S06]  /*1ab0*/  BAR.SYNC.DEFER_BLOCKING 0x0 ;  /* 0x0000000000007b1d */ /* 0x000fec0000010000 */
[----:B------:R2:W-:Y:S02]  /*1ac0*/  @UP3 UTMALDG.2D [UR4], [UR22] ;  /* 0x00000004160035b4 */ /* 0x0005e40008008000 */
[----:B------:R-:W-:Y:S06]  /*1ad0*/  BAR.SYNC.DEFER_BLOCKING 0x0 ;  /* 0x0000000000007b1d */ /* 0x000fec0000010000 */
[----:B------:R-:W3:Y:S02]  /*1ae0*/  SYNCS.PHASECHK.TRANS64.TRYWAIT P0, [UR8+0x10000], RZ ;  /* 0x010000ffff0075a7 */ /* 0x000ee40008001108 */
[----:B--23--:R-:W-:Y:S05]  /*1af0*/  @!P0 BRA `(.L_x_56) ;  /* 0x00000010001c8947 */ /* 0x00cfea0003800000 */
.L_x_70:
[----:B------:R-:W-:Y:S05]  /*1b00*/  BRA.U UP0, `(.L_x_57) ;  /* 0x0000000100787547 */ /* 0x000fea000b800000 */
[----:B------:R-:W-:Y:S02]  /*1b10*/  UIADD3 UR4, UPT, UPT, UR8, 0x8000, URZ ;  /* 0x0000800008047890 */ /* 0x000fe4000fffe0ff */
[----:B------:R-:W-:Y:S02]  /*1b20*/  USHF.R.U32.HI UR6, URZ, 0x4, UR8 ;  /* 0x00000004ff067899 */ /* 0x000fe40008011608 */
[----:B------:R-:W-:Y:S02]  /*1b30*/  USHF.R.U32.HI UR4, URZ, 0x4, UR4 ;  /* 0x00000004ff047899 */ /* 0x000fe40008011604 */
[----:B------:R-:W-:Y:S02]  /*1b40*/  USGXT.U32 UR6, UR6, 0xe ;  /* 0x0000000e0606789a */ /* 0x000fe40008000000 */
[----:B------:R-:W-:Y:S02]  /*1b50*/  USGXT.U32 UR5, UR4, 0xe ;  /* 0x0000000e0405789a */ /* 0x000fe40008000000 */
[----:B------:R-:W-:-:S02]  /*1b60*/  UIADD3 UR34, UP0, UPT, UR6, 0x2, URZ ;  /* 0x0000000206227890 */ /* 0x000fc4000ff1e0ff */
[----:B------:R-:W-:Y:S01]  /*1b70*/  UIADD3 UR32, UP1, UPT, UR5, 0x2000080, URZ ;  /* 0x0200008005207890 */ /* 0x000fe2000ff3e0ff */
[----:B------:R-:W-:Y:S01]  /*1b80*/  UMOV UR4, URZ ;  /* 0x000000ff00047c82 */ /* 0x000fe20008000000 */
[----:B------:R-:W-:Y:S01]  /*1b90*/  UMOV UR36, 0x0 ;  /* 0x0000000000247882 */ /* 0x000fe20000000000 */
[----:B------:R-:W-:Y:S02]  /*1ba0*/  UIADD3.X UR35, UPT, UPT, UR4, 0x40004040, URZ, UP0, !UPT ;  /* 0x4000404004237890 */ /* 0x000fe400087fe4ff */
[----:B------:R-:W-:Y:S02]  /*1bb0*/  UIADD3.X UR33, UPT, UPT, UR4, 0x40004040, URZ, UP1, !UPT ;  /* 0x4000404004217890 */ /* 0x000fe40008ffe4ff */
[----:B------:R-:W-:Y:S02]  /*1bc0*/  ULOP3.LUT UR4, UR5, 0x2000000, URZ, 0xfc, !UPT ;  /* 0x0200000005047892 */ /* 0x000fe4000f8efcff */
[----:B------:R-:W-:Y:S02]  /*1bd0*/  UIADD3.64 UR10, UPT, UPT, UR34, 0x2, URZ ;  /* 0x00000002220a7897 */ /* 0x000fe4000fffe0ff */
[----:B------:R-:W-:-:S02]  /*1be0*/  UIADD3.64 UR24, UPT, UPT, UR32, 0x80, URZ ;  /* 0x0000008020187897 */ /* 0x000fc4000fffe0ff */
[----:B------:R-:W-:Y:S02]  /*1bf0*/  UIADD3.64 UR26, UPT, UPT, UR34, 0x4, URZ ;  /* 0x00000004221a7897 */ /* 0x000fe4000fffe0ff */
[----:B------:R-:W-:Y:S01]  /*1c00*/  UIADD3.64 UR30, UPT, UPT, UR32, 0x100, URZ ;  /* 0x00000100201e7897 */ /* 0x000fe2000fffe0ff */
[----:B------:R-:W-:Y:S01]  /*1c10*/  UMOV UR37, 0x8210010 ;  /* 0x0821001000257882 */ /* 0x000fe20000000000 */
[----:B------:R-:W-:Y:S01]  /*1c20*/  UMOV UR7, 0x40004040 ;  /* 0x4000404000077882 */ /* 0x000fe20000000000 */
[----:B------:R-:W-:Y:S01]  /*1c30*/  UMOV UR5, 0x40004040 ;  /* 0x4000404000057882 */ /* 0x000fe20000000000 */
[----:B------:R-:W-:Y:S01]  /*1c40*/  UMOV UR38, 0x0 ;  /* 0x0000000000267882 */ /* 0x000fe20000000000 */
[----:B------:R-:W-:Y:S01]  /*1c50*/  UMOV UR39, 0x8210010 ;  /* 0x0821001000277882 */ /* 0x000fe20000000000 */
[----:B------:R-:W-:Y:S01]  /*1c60*/  UMOV UR40, 0x0 ;  /* 0x0000000000287882 */ /* 0x000fe20000000000 */
[----:B------:R-:W-:Y:S01]  /*1c70*/  UMOV UR41, 0x8210010 ;  /* 0x0821001000297882 */ /* 0x000fe20000000000 */
[----:B------:R2:W-:Y:S01]  /*1c80*/  UTCHMMA gdesc[UR6], gdesc[UR4], tmem[UR28], tmem[UR36], idesc[UR37], !UPT ;  /* 0x00ff2404060075ea */ /* 0x0005e2000f80001c */
[----:B------:R-:W-:Y:S01]  /*1c90*/  UMOV UR42, 0x0 ;  /* 0x00000000002a7882 */ /* 0x000fe20000000000 */
[----:B------:R-:W-:Y:S01]  /*1ca0*/  UMOV UR43, 0x8210010 ;  /* 0x08210010002b7882 */ /* 0x000fe20000000000 */
[----:B------:R2:W-:Y:S01]  /*1cb0*/  UTCHMMA gdesc[UR34], gdesc[UR32], tmem[UR28], tmem[UR38], idesc[UR39], UPT ;  /* 0x00ff2620220075ea */ /* 0x0005e2000b80001c */
[----:B------:R2:W-:Y:S01]  /*1cc0*/  UTCHMMA gdesc[UR10], gdesc[UR24], tmem[UR28], tmem[UR40], idesc[UR41], UPT ;  /* 0x00ff28180a0075ea */ /* 0x0005e2000b80001c */
[----:B------:R2:W-:Y:S01]  /*1cd0*/  UTCHMMA gdesc[UR26], gdesc[UR30], tmem[UR28], tmem[UR42], idesc[UR43], UPT ;  /* 0x00ff2a1e1a0075ea */ /* 0x0005e2000b80001c */
[----:B------:R-:W-:Y:S01]  /*1ce0*/  NOP ;  /* 0x0000000000007918 */ /* 0x000fe20000000000 */
.L_x_57:
[----:B------:R-:W-:Y:S01]  /*1cf0*/  ELECT P0, URZ, PT ;  /* 0x0000000000ff782f */ /* 0x000fe20003800000 */
[----:B--2---:R-:W-:Y:S01]  /*1d00*/  UMOV UR4, UR12 ;  /* 0x0000000c00047c82 */ /* 0x004fe20008000000 */
[----:B------:R-:W-:Y:S02]  /*1d10*/  UMOV UR5, URZ ;  /* 0x000000ff00057c82 */ /* 0x000fe40008000000 */
[----:B------:R-:W-:-:S13]  /*1d20*/  ISETP.LT.U32.AND P0, PT, R68, 0x20, P0 ;  /* 0x000000204400780c */ /* 0x000fda0000701070 */
[----:B------:R-:W-:Y:S01]  /*1d30*/  VOTEU.ANY UP0, P0 ;  /* 0x0000000000ff7886 */ /* 0x000fe20000000100 */
[----:B------:R-:W-:Y:S01]  /*1d40*/  VOTEU.ANY UP1, P0 ;  /* 0x0000000000ff7886 */ /* 0x000fe20000020100 */
[----:B------:R-:W-:-:S03]  /*1d50*/  ISETP.GE.U32.AND P0, PT, R10, 0x41, PT ;  /* 0x000000410a00780c */ /* 0x000fc60003f06070 */
[----:B------:R-:W-:Y:S02]  /*1d60*/  @UP0 UMOV UR4, UR4 ;  /* 0x0000000400040c82 */ /* 0x000fe40008000000 */
[----:B------:R2:W-:Y:S01]  /*1d70*/  @UP1 UTCBAR [UR4], URZ ;  /* 0x000000ff040013e9 */ /* 0x0005e200080000ff */
[----:B------:R-:W-:Y:S06]  /*1d80*/  BAR.SYNC.DEFER_BLOCKING 0x0 ;  /* 0x0000000000007b1d */ /* 0x000fec0000010000 */
[----:B------:R-:W3:Y:S02]  /*1d90*/  SYNCS.PHASECHK.TRANS64.TRYWAIT P1, [UR8+0x10010], RZ ;  /* 0x010010ffff0075a7 */ /* 0x000ee40008021108 */
[----:B--23--:R-:W-:Y:S05]  /*1da0*/  @!P1 BRA `(.L_x_58) ;  /* 0x0000000c007c9947 */ /* 0x00cfea0003800000 */
.L_x_71:
[----:B------:R-:W-:Y:S01]  /*1db0*/  UMOV UR4, URZ ;  /* 0x000000ff00047c82 */ /* 0x000fe20008000000 */
[----:B------:R-:W-:Y:S05]  /*1dc0*/  @!P0 BRA `(.L_x_55) ;  /* 0x0000000400648947 */ /* 0x000fea0003800000 */
[----:B------:R-:W2:Y:S01]  /*1dd0*/  LDCU UR44, c[0x0][0x3a0] ;  /* 0x00007400ff2c77ac */ /* 0x000ea20008000800 */
[----:B------:R-:W-:Y:S01]  /*1de0*/  UMOV UR9, 0x1 ;  /* 0x0000000100097882 */ /* 0x000fe20000000000 */
[----:B------:R-:W-:-:S05]  /*1df0*/  UMOV UR14, 0x40 ;  /* 0x00000040000e7882 */ /* 0x000fca0000000000 */
.L_x_62:
[----:B------:R-:W-:Y:S01]  /*1e00*/  BAR.SYNC.DEFER_BLOCKING 0x0 ;  /* 0x0000000000007b1d */ /* 0x000fe20000010000 */
[----:B------:R-:W-:Y:S01]  /*1e10*/  ULEA UR29, UR9, UR8, 0x3 ;  /* 0x00000008091d7291 */ /* 0x000fe2000f8e18ff */
[----:B------:R-:W-:Y:S01]  /*1e20*/  @!P3 IMAD.MOV.U32 R2, RZ, RZ, 0x8000 ;  /* 0x00008000ff02b424 */ /* 0x000fe200078e00ff */
[----:B------:R-:W-:Y:S01]  /*1e30*/  ELECT P1, URZ, PT ;  /* 0x0000000000ff782f */ /* 0x000fe20003820000 */
[----:B------:R-:W-:-:S03]  /*1e40*/  ULEA UR12, UR9, UR8, 0xe ;  /* 0x00000008090c7291 */ /* 0x000fc6000f8e70ff */
[----:B------:R-:W-:Y:S02]  /*1e50*/  ISETP.LT.U32.AND P1, PT, R68, 0x20, P1 ;  /* 0x000000204400780c */ /* 0x000fe40000f21070 */
[----:B------:R-:W-:Y:S01]  /*1e60*/  ELECT P0, URZ, PT ;  /* 0x0000000000ff782f */ /* 0x000fe20003800000 */
[----:B------:R-:W-:-:S03]  /*1e70*/  ULOP3.LUT UR24, UR18, 0x1, URZ, 0xc0, !UPT ;  /* 0x0000000112187892 */ /* 0x000fc6000f8ec0ff */
[----:B------:R-:W-:Y:S01]  /*1e80*/  ISETP.LT.U32.AND P0, PT, R68, 0x40, P0 ;  /* 0x000000404400780c */ /* 0x000fe20000701070 */
[----:B------:R-:W-:Y:S02]  /*1e90*/  UIADD3 UR5, UPT, UPT, UR12, 0x8000, URZ ;  /* 0x000080000c057890 */ /* 0x000fe4000fffe0ff */
[----:B------:R-:W-:Y:S02]  /*1ea0*/  ULEA UR26, UR24, UR19, 0x6 ;  /* 0x00000013181a7291 */ /* 0x000fe4000f8e30ff */
[----:B------:R-:W-:Y:S01]  /*1eb0*/  ULEA UR24, UR24, UR5, 0xd ;  /* 0x0000000518187291 */ /* 0x000fe2000f8e68ff */
[----:B------:R-:W-:Y:S01]  /*1ec0*/  UMOV UR27, UR14 ;  /* 0x0000000e001b7c82 */ /* 0x000fe20008000000 */
[----:B------:R-:W-:Y:S01]  /*1ed0*/  VOTEU.ANY UP0, P1 ;  /* 0x0000000000ff7886 */ /* 0x000fe20000800100 */
[----:B------:R-:W-:Y:S01]  /*1ee0*/  USHF.L.U32 UR6, UR4, 0x1f, URZ ;  /* 0x0000001f04067899 */ /* 0x000fe200080006ff */
[----:B------:R3:W-:Y:S01]  /*1ef0*/  @!P3 SYNCS.ARRIVE.TRANS64 RZ, [UR29+0x10000], R2 ;  /* 0x01000002ffffb9a7 */ /* 0x0007e2000800001d */
[----:B------:R5:W-:Y:S06]  /*1f00*/  MEMBAR.ALL.CTA ;  /* 0x0000000000007992 */ /* 0x000bec0000008000 */
[----:B-----5:R-:W5:Y:S01]  /*1f10*/  FENCE.VIEW.ASYNC.S ;  /* 0x00000000000073c6 */ /* 0x020f620000000000 */
[----:B------:R-:W-:Y:S01]  /*1f20*/  @UP0 UIADD3 UR13, UPT, UPT, UR29, 0x10000, URZ ;  /* 0x000100001d0d0890 */ /* 0x000fe2000fffe0ff */
[----:B-----5:R-:W-:Y:S01]  /*1f30*/  VOTEU.ANY UP0, P1 ;  /* 0x0000000000ff7886 */ /* 0x020fe20000800100 */
[----:B------:R-:W-:Y:S01]  /*1f40*/  VOTEU.ANY UP1, P0 ;  /* 0x0000000000ff7886 */ /* 0x000fe20000020100 */
[----:B---3--:R-:W-:-:S04]  /*1f50*/  IMAD.U32 R2, RZ, RZ, UR6 ;  /* 0x00000006ff027e24 */ /* 0x008fc8000f8e00ff */
[----:B------:R-:W-:Y:S01]  /*1f60*/  @UP1 UIADD3 UR25, UPT, UPT, UR29, 0x10000, URZ ;  /* 0x000100001d191890 */ /* 0x000fe2000fffe0ff */
[----:B------:R-:W-:Y:S01]  /*1f70*/  VOTEU.ANY UP1, P0 ;  /* 0x0000000000ff7886 */ /* 0x000fe20000020100 */
[----:B------:R-:W-:Y:S06]  /*1f80*/  BAR.SYNC.DEFER_BLOCKING 0x0 ;  /* 0x0000000000007b1d */ /* 0x000fec0000010000 */
[----:B------:R3:W-:Y:S01]  /*1f90*/  @UP0 UTMALDG.2D [UR12], [UR20] ;  /* 0x0000000c140005b4 */ /* 0x0007e20008008000 */
[----:B------:R-:W-:Y:S01]  /*1fa0*/  UISETP.NE.U32.AND UP0, UPT, UR18, URZ, UPT ;  /* 0x000000ff1200728c */ /* 0x000fe2000bf05070 */
[----:B------:R-:W-:Y:S06]  /*1fb0*/  BAR.SYNC.DEFER_BLOCKING 0x0 ;  /* 0x0000000000007b1d */ /* 0x000fec0000010000 */
[----:B------:R3:W-:Y:S02]  /*1fc0*/  @UP1 UTMALDG.2D [UR24], [UR22] ;  /* 0x00000018160015b4 */ /* 0x0007e40008008000 */
[----:B------:R-:W-:Y:S06]  /*1fd0*/  BAR.SYNC.DEFER_BLOCKING 0x0 ;  /* 0x0000000000007b1d */ /* 0x000fec0000010000 */
[----:B------:R-:W5:Y:S02]  /*1fe0*/  SYNCS.PHASECHK.TRANS64.TRYWAIT P0, [UR29+0x10000], R2 ;  /* 0x01000002ff0075a7 */ /* 0x000f64000800111d */
[----:B---3-5:R-:W-:Y:S05]  /*1ff0*/  @!P0 BRA `(.L_x_59) ;  /* 0x0000000800f48947 */ /* 0x028fea0003800000 */
.L_x_72:
[----:B------:R-:W-:Y:S05]  /*2000*/  BRA.U UP0, `(.L_x_60) ;  /* 0x0000000100887547 */ /* 0x000fea000b800000 */
[----:B------:R-:W-:Y:S02]  /*2010*/  USHF.R.U32.HI UR10, URZ, 0x4, UR12 ;  /* 0x00000004ff0a7899 */ /* 0x000fe4000801160c */
[----:B------:R-:W-:Y:S02]  /*2020*/  USHF.R.U32.HI UR7, URZ, 0x4, UR5 ;  /* 0x00000004ff077899 */ /* 0x000fe40008011605 */
[----:B------:R-:W-:Y:S02]  /*2030*/  USGXT.U32 UR10, UR10, 0xe ;  /* 0x0000000e0a0a789a */ /* 0x000fe40008000000 */
[----:B------:R-:W-:Y:S02]  /*2040*/  USGXT.U32 UR7, UR7, 0xe ;  /* 0x0000000e0707789a */ /* 0x000fe40008000000 */
[----:B------:R-:W-:Y:S02]  /*2050*/  UIADD3 UR12, UP0, UPT, UR10, 0x2, URZ ;  /* 0x000000020a0c7890 */ /* 0x000fe4000ff1e0ff */
[----:B------:R-:W-:Y:S01]  /*2060*/  UIADD3 UR24, UP1, UPT, UR7, 0x2000080, URZ ;  /* 0x0200008007187890 */ /* 0x000fe2000ff3e0ff */
[----:B------:R-:W-:Y:S01]  /*2070*/  UMOV UR5, URZ ;  /* 0x000000ff00057c82 */ /* 0x000fe20008000000 */
[----:B------:R-:W-:Y:S01]  /*2080*/  UMOV UR6, URZ ;  /* 0x000000ff00067c82 */ /* 0x000fe20008000000 */
[----:B------:R-:W-:-:S02]  /*2090*/  UIADD3.X UR13, UPT, UPT, UR5, 0x40004040, URZ, UP0, !UPT ;  /* 0x40004040050d7890 */ /* 0x000fc400087fe4ff */
[----:B------:R-:W-:Y:S02]  /*20a0*/  UIADD3.X UR25, UPT, UPT, UR6, 0x40004040, URZ, UP1, !UPT ;  /* 0x4000404006197890 */ /* 0x000fe40008ffe4ff */
[----:B------:R-:W-:Y:S02]  /*20b0*/  UIADD3 UR26, UP0, UPT, UR12, 0x2, URZ ;  /* 0x000000020c1a7890 */ /* 0x000fe4000ff1e0ff */
[----:B------:R-:W-:Y:S02]  /*20c0*/  UIADD3 UR30, UP1, UPT, UR24, 0x80, URZ ;  /* 0x00000080181e7890 */ /* 0x000fe4000ff3e0ff */
[----:B------:R-:W-:Y:S02]  /*20d0*/  UIADD3 UR32, UP2, UPT, UR12, 0x4, URZ ;  /* 0x000000040c207890 */ /* 0x000fe4000ff5e0ff */
[----:B------:R-:W-:Y:S02]  /*20e0*/  UIADD3 UR34, UP3, UPT, UR24, 0x100, URZ ;  /* 0x0000010018227890 */ /* 0x000fe4000ff7e0ff */
[----:B------:R-:W-:-:S02]  /*20f0*/  ULOP3.LUT UR6, UR7, 0x2000000, URZ, 0xfc, !UPT ;  /* 0x0200000007067892 */ /* 0x000fc4000f8efcff */
[----:B------:R-:W-:Y:S02]  /*2100*/  UIADD3.X UR27, UPT, UPT, UR13, URZ, URZ, UP0, !UPT ;  /* 0x000000ff0d1b7290 */ /* 0x000fe400087fe4ff */
[----:B------:R-:W-:Y:S02]  /*2110*/  UIADD3.X UR31, UPT, UPT, UR25, URZ, URZ, UP1, !UPT ;  /* 0x000000ff191f7290 */ /* 0x000fe40008ffe4ff */
[----:B------:R-:W-:Y:S02]  /*2120*/  UIADD3.X UR33, UPT, UPT, UR13, URZ, URZ, UP2, !UPT ;  /* 0x000000ff0d217290 */ /* 0x000fe400097fe4ff */
[----:B------:R-:W-:Y:S01]  /*2130*/  UIADD3.X UR35, UPT, UPT, UR25, URZ, URZ, UP3, !UPT ;  /* 0x000000ff19237290 */ /* 0x000fe20009ffe4ff */
[----:B------:R-:W-:Y:S01]  /*2140*/  UMOV UR36, 0x0 ;  /* 0x0000000000247882 */ /* 0x000fe20000000000 */
[----:B------:R-:W-:Y:S01]  /*2150*/  UMOV UR37, 0x8210010 ;  /* 0x0821001000257882 */ /* 0x000fe20000000000 */
[----:B------:R-:W-:Y:S01]  /*2160*/  UMOV UR11, 0x40004040 ;  /* 0x40004040000b7882 */ /* 0x000fe20000000000 */
[----:B------:R-:W-:Y:S01]  /*2170*/  UMOV UR7, 0x40004040 ;  /* 0x4000404000077882 */ /* 0x000fe20000000000 */
[----:B------:R-:W-:Y:S01]  /*2180*/  UMOV UR38, 0x0 ;  /* 0x0000000000267882 */ /* 0x000fe20000000000 */
[----:B------:R-:W-:Y:S01]  /*2190*/  UMOV UR39, 0x8210010 ;  /* 0x0821001000277882 */ /* 0x000fe20000000000 */
[----:B------:R-:W-:Y:S01]  /*21a0*/  UMOV UR40, 0x0 ;  /* 0x0000000000287882 */ /* 0x000fe20000000000 */
[----:B------:R-:W-:Y:S01]  /*21b0*/  UMOV UR41, 0x8210010 ;  /* 0x0821001000297882 */ /* 0x000fe20000000000 */
[----:B------:R3:W-:Y:S01]  /*21c0*/  UTCHMMA gdesc[UR10], gdesc[UR6], tmem[UR28], tmem[UR36], idesc[UR37], UPT ;  /* 0x00ff24060a0075ea */ /* 0x0007e2000b80001c */
[----:B------:R-:W-:Y:S01]  /*21d0*/  UMOV UR42, 0x0 ;  /* 0x00000000002a7882 */ /* 0x000fe20000000000 */
[----:B------:R-:W-:Y:S01]  /*21e0*/  UMOV UR43, 0x8210010 ;  /* 0x08210010002b7882 */ /* 0x000fe20000000000 */
[----:B------:R3:W-:Y:S01]  /*21f0*/  UTCHMMA gdesc[UR12], gdesc[UR24], tmem[UR28], tmem[UR38], idesc[UR39], UPT ;  /* 0x00ff26180c0075ea */ /* 0x0007e2000b80001c */
[----:B------:R3:W-:Y:S01]  /*2200*/  UTCHMMA gdesc[UR26], gdesc[UR30], tmem[UR28], tmem[UR40], idesc[UR41], UPT ;  /* 0x00ff281e1a0075ea */ /* 0x0007e2000b80001c */
[----:B------:R3:W-:Y:S01]  /*2210*/  UTCHMMA gdesc[UR32], gdesc[UR34], tmem[UR28], tmem[UR42], idesc[UR43], UPT ;  /* 0x00ff2a22200075ea */ /* 0x0007e2000b80001c */
[----:B------:R-:W-:Y:S01]  /*2220*/  NOP ;  /* 0x0000000000007918 */ /* 0x000fe20000000000 */
.L_x_60:
[----:B------:R-:W-:Y:S01]  /*2230*/  ELECT P0, URZ, PT ;  /* 0x0000000000ff782f */ /* 0x000fe20003800000 */
[----:B---3--:R-:W-:-:S03]  /*2240*/  UIADD3 UR6, UPT, UPT, UR29, 0x10010, URZ ;  /* 0x000100101d067890 */ /* 0x008fc6000fffe0ff */
[----:B------:R-:W-:Y:S01]  /*2250*/  ISETP.LT.U32.AND P0, PT, R68, 0x20, P0 ;  /* 0x000000204400780c */ /* 0x000fe20000701070 */
[----:B------:R-:W-:-:S12]  /*2260*/  UMOV UR7, URZ ;  /* 0x000000ff00077c82 */ /* 0x000fd80008000000 */
[----:B------:R-:W-:Y:S01]  /*2270*/  VOTEU.ANY UP0, P0 ;  /* 0x0000000000ff7886 */ /* 0x000fe20000000100 */
[----:B------:R-:W-:-:S04]  /*2280*/  VOTEU.ANY UP1, P0 ;  /* 0x0000000000ff7886 */ /* 0x000fc80000020100 */
[----:B------:R-:W-:Y:S02]  /*2290*/  @UP0 UMOV UR6, UR6 ;  /* 0x0000000600060c82 */ /* 0x000fe40008000000 */
[----:B------:R3:W-:Y:S01]  /*22a0*/  @UP1 UTCBAR [UR6], URZ ;  /* 0x000000ff060013e9 */ /* 0x0007e200080000ff */
[----:B------:R-:W-:Y:S06]  /*22b0*/  BAR.SYNC.DEFER_BLOCKING 0x0 ;  /* 0x0000000000007b1d */ /* 0x000fec0000010000 */
[----:B------:R-:W5:Y:S02]  /*22c0*/  SYNCS.PHASECHK.TRANS64.TRYWAIT P0, [UR29+0x10010], R2 ;  /* 0x01001002ff0075a7 */ /* 0x000f64000800111d */
[----:B---3-5:R-:W-:Y:S05]  /*22d0*/  @!P0 BRA `(.L_x_61) ;  /* 0x0000000800488947 */ /* 0x028fea0003800000 */
.L_x_73:
[----:B------:R-:W-:Y:S02]  /*22e0*/  UIADD3 UR9, UPT, UPT, UR9, 0x1, URZ ;  /* 0x0000000109097890 */ /* 0x000fe4000fffe0ff */
[----:B------:R-:W-:Y:S02]  /*22f0*/  UIADD3 UR14, UPT, UPT, UR14, 0x40, URZ ;  /* 0x000000400e0e7890 */ /* 0x000fe4000fffe0ff */
[----:B------:R-:W-:-:S04]  /*2300*/  UISETP.NE.U32.AND UP0, UPT, UR9, 0x2, UPT ;  /* 0x000000020900788c */ /* 0x000fc8000bf05070 */
[----:B------:R-:W-:Y:S02]  /*2310*/  USEL UR5, URZ, 0x1, UP0 ;  /* 0x00000001ff057887 */ /* 0x000fe40008000000 */
[----:B------:R-:W-:Y:S02]  /*2320*/  USEL UR9, UR9, URZ, UP0 ;  /* 0x000000ff09097287 */ /* 0x000fe40008000000 */
[----:B--2---:R-:W-:Y:S02]  /*2330*/  UISETP.GE.AND UP0, UPT, UR14, UR44, UPT ;  /* 0x0000002c0e00728c */ /* 0x004fe4000bf06270 */
[----:B------:R-:W-:-:S07]  /*2340*/  ULOP3.LUT UR4, UR4, UR5, URZ, 0x3c, !UPT ;  /* 0x0000000504047292 */ /* 0x000fce000f8e3cff */
[----:B------:R-:W-:Y:S05]  /*2350*/  BRA.U !UP0, `(.L_x_62) ;  /* 0xfffffff908a87547 */ /* 0x000fea000b83ffff */
.L_x_55:
[----:B-----5:R-:W-:Y:S06]  /*2360*/  BAR.SYNC.DEFER_BLOCKING 0x0 ;  /* 0x0000000000007b1d */ /* 0x020fec0000010000 */
[----:B------:R-:W-:Y:S04]  /*2370*/  BSSY.RECONVERGENT B4, `(.L_x_63) ;  /* 0x0000004000047945 */ /* 0x000fe80003800200 */
[----:B------:R-:W-:Y:S05]  /*2380*/  @P3 BRA `(.L_x_64) ;  /* 0x0000000000083947 */ /* 0x000fea0003800000 */
[----:B------:R-:W2:Y:S02]  /*2390*/  SYNCS.CCTL.IV [UR8+0x10000] ;  /* 0x01000000ff0079b1 */ /* 0x000ea40008000008 */
[----:B--2---:R-:W2:Y:S02]  /*23a0*/  SYNCS.CCTL.IV [UR8+0x10010] ;  /* 0x01001000ff0079b1 */ /* 0x004ea40008000008 */
.L_x_64:
[----:B------:R-:W-:Y:S05]  /*23b0*/  BSYNC.RECONVERGENT B4 ;  /* 0x0000000000047941 */ /* 0x000fea0003800200 */
.L_x_63:
[----:B--2---:R-:W-:Y:S06]  /*23c0*/  BAR.SYNC.DEFER_BLOCKING 0x0 ;  /* 0x0000000000007b1d */ /* 0x004fec0000010000 */
[----:B------:R-:W-:Y:S04]  /*23d0*/  BSSY.RECONVERGENT B4, `(.L_x_65) ;  /* 0x0000004000047945 */ /* 0x000fe80003800200 */
[----:B------:R-:W-:Y:S05]  /*23e0*/  @P3 BRA `(.L_x_66) ;  /* 0x0000000000083947 */ /* 0x000fea0003800000 */
[----:B------:R-:W2:Y:S02]  /*23f0*/  SYNCS.CCTL.IV [UR8+0x10008] ;  /* 0x01000800ff0079b1 */ /* 0x000ea40008000008 */
[----:B--2---:R-:W2:Y:S02]  /*2400*/  SYNCS.CCTL.IV [UR8+0x10018] ;  /* 0x01001800ff0079b1 */ /* 0x004ea40008000008 */
.L_x_66:
[----:B------:R-:W-:Y:S05]  /*2410*/  BSYNC.RECONVERGENT B4 ;  /* 0x0000000000047941 */ /* 0x000fea0003800200 */
.L_x_65:
[----:B------:R-:W-:Y:S01]  /*2420*/  USHF.L.U32 UR4, UR18, 0x15, URZ ;  /* 0x0000001512047899 */ /* 0x000fe200080006ff */
[C---:B------:R-:W-:Y:S01]  /*2430*/  IMAD.SHL.U32 R2, R0.reuse, 0x80, RZ ;  /* 0x0000008000027824 */ /* 0x040fe200078e00ff */
[----:B------:R-:W-:Y:S01]  /*2440*/  USHF.L.U32 UR5, UR18, 0x4, URZ ;  /* 0x0000000412057899 */ /* 0x000fe200080006ff */
[----:B------:R-:W-:Y:S01]  /*2450*/  IMAD.SHL.U32 R3, R0, 0x10, RZ ;  /* 0x0000001000037824 */ /* 0x000fe200078e00ff */
[----:B------:R-:W-:Y:S02]  /*2460*/  ULOP3.LUT UR4, UR4, 0x600000, URZ, 0xc0, !UPT ;  /* 0x0060000004047892 */ /* 0x000fe4000f8ec0ff */
[----:B------:R-:W-:Y:S01]  /*2470*/  ULOP3.LUT UR5, UR5, 0x40, URZ, 0xc0, !UPT ;  /* 0x0000004005057892 */ /* 0x000fe2000f8ec0ff */
[----:B------:R-:W-:Y:S02]  /*2480*/  LOP3.LUT R2, R2, 0x7f80, RZ, 0xc0, !PT ;  /* 0x00007f8002027812 */ /* 0x000fe400078ec0ff */
[----:B------:R-:W-:Y:S01]  /*2490*/  ELECT P0, URZ, PT ;  /* 0x0000000000ff782f */ /* 0x000fe20003800000 */
[----:B------:R-:W-:Y:S01]  /*24a0*/  UIADD3 UR4, UPT, UPT, UR5, UR4, UR28 ;  /* 0x0000000405047290 */ /* 0x000fe2000fffe01c */
[----:B------:R-:W-:Y:S01]  /*24b0*/  LOP3.LUT R2, R2, 0x70, R3, 0xf8, !PT ;  /* 0x0000007002027812 */ /* 0x000fe200078ef803 */
[----:B------:R-:W-:Y:S01]  /*24c0*/  ULOP3.LUT UR18, UR18, 0x1, URZ, 0xc0, !UPT ;  /* 0x0000000112127892 */ /* 0x000fe2000f8ec0ff */
[----:B------:R-:W-:Y:S01]  /*24d0*/  ISETP.LT.U32.AND P0, PT, R68, 0x40, P0 ;  /* 0x000000404400780c */ /* 0x000fe20000701070 */
[----:B------:R-:W-:Y:S01]  /*24e0*/  UMOV UR6, UR15 ;  /* 0x0000000f00067c82 */ /* 0x000fe20008000000 */
[C---:B------:R-:W-:Y:S01]  /*24f0*/  LOP3.LUT R0, R2.reuse, 0x10, RZ, 0x3c, !PT ;  /* 0x0000001002007812 */ /* 0x040fe200078e3cff */
[----:B------:R-:W-:Y:S01]  /*2500*/  ULEA UR5, UR18, UR19, 0x6 ;  /* 0x0000001312057291 */ /* 0x000fe2000f8e30ff */
[----:B------:R-:W-:-:S02]  /*2510*/  LOP3.LUT R3, R2, 0x20, RZ, 0x3c, !PT ;  /* 0x0000002002037812 */ /* 0x000fc400078e3cff */
[----:B----4-:R-:W3:Y:S01]  /*2520*/  LDTM.x64 R4, tmem[UR4] ;  /* 0x00000004000479ee */ /* 0x010ee20008340000 */
[----:B------:R-:W-:Y:S01]  /*2530*/  NOP ;  /* 0x0000000000007918 */ /* 0x000fe20000000000 */
[----:B------:R-:W-:-:S05]  /*2540*/  ULEA UR4, UR18, UR8, 0xe ;  /* 0x0000000812047291 */ /* 0x000fca000f8e70ff */
[----:B---3--:R-:W-:Y:S01]  /*2550*/  VOTEU.ANY UP1, P0 ;  /* 0x0000000000ff7886 */ /* 0x008fe20000020100 */
[----:B------:R-:W-:Y:S01]  /*2560*/  VOTEU.ANY UP0, P0 ;  /* 0x0000000000ff7886 */ /* 0x000fe20000000100 */
[----:B------:R-:W-:Y:S02]  /*2570*/  F2FP.F16.F32.PACK_AB R4, R5, R4 ;  /* 0x000000040504723e */ /* 0x000fe400000000ff */
[----:B------:R-:W-:Y:S02]  /*2580*/  F2FP.F16.F32.PACK_AB R5, R7, R6 ;  /* 0x000000060705723e */ /* 0x000fe400000000ff */
[----:B------:R-:W-:Y:S02]  /*2590*/  F2FP.F16.F32.PACK_AB R12, R13, R12 ;  /* 0x0000000c0d0c723e */ /* 0x000fe400000000ff */
[----:B------:R-:W-:Y:S02]  /*25a0*/  F2FP.F16.F32.PACK_AB R6, R9, R8 ;  /* 0x000000080906723e */ /* 0x000fe400000000ff */
[----:B------:R-:W-:-:S02]  /*25b0*/  F2FP.F16.F32.PACK_AB R7, R11, R10 ;  /* 0x0000000a0b07723e */ /* 0x000fc400000000ff */
[----:B------:R-:W-:Y:S02]  /*25c0*/  F2FP.F16.F32.PACK_AB R13, R15, R14 ;  /* 0x0000000e0f0d723e */ /* 0x000fe400000000ff */
[----:B------:R-:W-:Y:S01]  /*25d0*/  F2FP.F16.F32.PACK_AB R20, R21, R20 ;  /* 0x000000141514723e */ /* 0x000fe200000000ff */
[----:B--2---:R2:W-:Y:S01]  /*25e0*/  STS.128 [R2+UR8], R4 ;  /* 0x0000000402007988 */ /* 0x0045e20008000c08 */
[----:B------:R-:W-:Y:S02]  /*25f0*/  F2FP.F16.F32.PACK_AB R14, R17, R16 ;  /* 0x00000010110e723e */ /* 0x000fe400000000ff */
[----:B------:R-:W-:Y:S02]  /*2600*/  F2FP.F16.F32.PACK_AB R15, R19, R18 ;  /* 0x00000012130f723e */ /* 0x000fe400000000ff */
[----:B------:R-:W-:Y:S02]  /*2610*/  F2FP.F16.F32.PACK_AB R21, R23, R22 ;  /* 0x000000161715723e */ /* 0x000fe400000000ff */
[----:B------:R-:W-:Y:S01]  /*2620*/  F2FP.F16.F32.PACK_AB R28, R29, R28 ;  /* 0x0000001c1d1c723e */ /* 0x000fe200000000ff */
[----:B------:R2:W-:Y:S01]  /*2630*/  STS.128 [R0+UR8], R12 ;  /* 0x0000000c00007988 */ /* 0x0005e20008000c08 */
[----:B------:R-:W-:-:S02]  /*2640*/  F2FP.F16.F32.PACK_AB R22, R25, R24 ;  /* 0x000000181916723e */ /* 0x000fc400000000ff */
[----:B------:R-:W-:Y:S02]  /*2650*/  F2FP.F16.F32.PACK_AB R23, R27, R26 ;  /* 0x0000001a1b17723e */ /* 0x000fe400000000ff */
[----:B------:R-:W-:Y:S02]  /*2660*/  F2FP.F16.F32.PACK_AB R29, R31, R30 ;  /* 0x0000001e1f1d723e */ /* 0x000fe400000000ff */
[----:B------:R-:W-:Y:S01]  /*2670*/  F2FP.F16.F32.PACK_AB R36, R37, R36 ;  /* 0x000000242524723e */ /* 0x000fe200000000ff */
[----:B------:R2:W-:Y:S01]  /*2680*/  STS.128 [R3+UR8], R20 ;  /* 0x0000001403007988 */ /* 0x0005e20008000c08 */
[----:B------:R-:W-:Y:S02]  /*2690*/  F2FP.F16.F32.PACK_AB R30, R33, R32 ;  /* 0x00000020211e723e */ /* 0x000fe400000000ff */
[----:B------:R-:W-:Y:S02]  /*26a0*/  F2FP.F16.F32.PACK_AB R31, R35, R34 ;  /* 0x00000022231f723e */ /* 0x000fe400000000ff */
[----:B------:R-:W-:-:S02]  /*26b0*/  F2FP.F16.F32.PACK_AB R37, R39, R38 ;  /* 0x000000262725723e */ /* 0x000fc400000000ff */
[----:B------:R-:W-:Y:S02]  /*26c0*/  F2FP.F16.F32.PACK_AB R44, R45, R44 ;  /* 0x0000002c2d2c723e */ /* 0x000fe400000000ff */
[----:B------:R-:W-:Y:S02]  /*26d0*/  LOP3.LUT R8, R2, 0x30, RZ, 0x3c, !PT ;  /* 0x0000003002087812 */ /* 0x000fe400078e3cff */
[----:B------:R-:W-:Y:S02]  /*26e0*/  F2FP.F16.F32.PACK_AB R38, R41, R40 ;  /* 0x000000282926723e */ /* 0x000fe400000000ff */
[----:B------:R-:W-:Y:S01]  /*26f0*/  F2FP.F16.F32.PACK_AB R39, R43, R42 ;  /* 0x0000002a2b27723e */ /* 0x000fe200000000ff */
[----:B------:R2:W-:Y:S01]  /*2700*/  STS.128 [R8+UR8], R28 ;  /* 0x0000001c08007988 */ /* 0x0005e20008000c08 */
[----:B------:R-:W-:Y:S02]  /*2710*/  F2FP.F16.F32.PACK_AB R45, R47, R46 ;  /* 0x0000002e2f2d723e */ /* 0x000fe400000000ff */
[----:B------:R-:W-:-:S02]  /*2720*/  F2FP.F16.F32.PACK_AB R52, R53, R52 ;  /* 0x000000343534723e */ /* 0x000fc400000000ff */
[C---:B------:R-:W-:Y:S02]  /*2730*/  LOP3.LUT R9, R2.reuse, 0x40, RZ, 0x3c, !PT ;  /* 0x0000004002097812 */ /* 0x040fe400078e3cff */
[----:B------:R-:W-:Y:S02]  /*2740*/  F2FP.F16.F32.PACK_AB R46, R49, R48 ;  /* 0x00000030312e723e */ /* 0x000fe400000000ff */
[----:B------:R-:W-:Y:S01]  /*2750*/  F2FP.F16.F32.PACK_AB R47, R51, R50 ;  /* 0x00000032332f723e */ /* 0x000fe200000000ff */
[----:B------:R2:W-:Y:S01]  /*2760*/  STS.128 [R9+UR8], R36 ;  /* 0x0000002409007988 */ /* 0x0005e20008000c08 */
[----:B------:R-:W-:Y:S02]  /*2770*/  F2FP.F16.F32.PACK_AB R53, R55, R54 ;  /* 0x000000363735723e */ /* 0x000fe400000000ff */
[----:B------:R-:W-:Y:S02]  /*2780*/  F2FP.F16.F32.PACK_AB R60, R61, R60 ;  /* 0x0000003c3d3c723e */ /* 0x000fe400000000ff */
[----:B------:R-:W-:-:S02]  /*2790*/  LOP3.LUT R10, R2, 0x50, RZ, 0x3c, !PT ;  /* 0x00000050020a7812 */ /* 0x000fc400078e3cff */
[----:B------:R-:W-:Y:S02]  /*27a0*/  F2FP.F16.F32.PACK_AB R54, R57, R56 ;  /* 0x000000383936723e */ /* 0x000fe400000000ff */
[----:B------:R-:W-:Y:S01]  /*27b0*/  F2FP.F16.F32.PACK_AB R55, R59, R58 ;  /* 0x0000003a3b37723e */ /* 0x000fe200000000ff */
[----:B------:R2:W-:Y:S01]  /*27c0*/  STS.128 [R10+UR8], R44 ;  /* 0x0000002c0a007988 */ /* 0x0005e20008000c08 */
[----:B------:R-:W-:Y:S02]  /*27d0*/  F2FP.F16.F32.PACK_AB R61, R63, R62 ;  /* 0x0000003e3f3d723e */ /* 0x000fe400000000ff */
[C---:B------:R-:W-:Y:S02]  /*27e0*/  LOP3.LUT R11, R2.reuse, 0x60, RZ, 0x3c, !PT ;  /* 0x00000060020b7812 */ /* 0x040fe400078e3cff */
[----:B------:R-:W-:Y:S02]  /*27f0*/  F2FP.F16.F32.PACK_AB R62, R65, R64 ;  /* 0x00000040413e723e */ /* 0x000fe400000000ff */
[----:B------:R-:W-:Y:S01]  /*2800*/  F2FP.F16.F32.PACK_AB R63, R67, R66 ;  /* 0x00000042433f723e */ /* 0x000fe200000000ff */
[----:B------:R2:W-:Y:S01]  /*2810*/  STS.128 [R11+UR8], R52 ;  /* 0x000000340b007988 */ /* 0x0005e20008000c08 */
[----:B------:R-:W-:-:S05]  /*2820*/  LOP3.LUT R16, R2, 0x70, RZ, 0x3c, !PT ;  /* 0x0000007002107812 */ /* 0x000fca00078e3cff */
[----:B------:R2:W-:Y:S01]  /*2830*/  STS.128 [R16+UR8], R60 ;  /* 0x0000003c10007988 */ /* 0x0005e20008000c08 */
[----:B------:R3:W-:Y:S06]  /*2840*/  MEMBAR.ALL.CTA ;  /* 0x0000000000007992 */ /* 0x0007ec0000008000 */
[----:B---3--:R-:W3:Y:S02]  /*2850*/  FENCE.VIEW.ASYNC.S ;  /* 0x00000000000073c6 */ /* 0x008ee40000000000 */
[----:B---3--:R-:W-:Y:S06]  /*2860*/  BAR.SYNC.DEFER_BLOCKING 0x0 ;  /* 0x0000000000007b1d */ /* 0x008fec0000010000 */
[----:B------:R2:W-:Y:S01]  /*2870*/  @UP1 UTMASTG.2D [UR4], [UR16] ;  /* 0x00000004100013b5 */ /* 0x0005e20008008000 */
[----:B------:R0:W-:Y:S01]  /*2880*/  UTMACMDFLUSH ;  /* 0x00000000000079b7 */ /* 0x0001e20000000000 */
[----:B------:R-:W-:-:S04]  /*2890*/  DEPBAR.LE SB0, 0x0 ;  /* 0x000080000000791a */ /* 0x000fc80000000000 */
[----:B------:R-:W-:Y:S08]  /*28a0*/  BAR.SYNC.DEFER_BLOCKING 0x0 ;  /* 0x0000000000007b1d */ /* 0x000ff00000010000 */
[----:B------:R-:W-:Y:S06]  /*28b0*/  BAR.SYNC.DEFER_BLOCKING 0x0 ;  /* 0x0000000000007b1d */ /* 0x000fec0000010000 */
[----:B--2---:R-:W-:Y:S05]  /*28c0*/  @P2 BRA `(.L_x_67) ;  /* 0x0000000000a02947 */ /* 0x004fea0003800000 */
[----:B------:R-:W2:Y:S01]  /*28d0*/  S2UR UR5, SR_CgaCtaId ;  /* 0x00000000000579c3 */ /* 0x000ea20000008800 */
[----:B------:R-:W-:Y:S01]  /*28e0*/  NOP ;  /* 0x0000000000007918 */ /* 0x000fe20000000000 */
[----:B------:R-:W-:Y:S01]  /*28f0*/  UMOV UR4, 0x50 ;  /* 0x0000005000047882 */ /* 0x000fe20000000000 */
[----:B------:R-:W-:Y:S02]  /*2900*/  IMAD.U32 R0, RZ, RZ, UR28 ;  /* 0x0000001cff007e24 */ /* 0x000fe4000f8e00ff */
[----:B------:R-:W-:Y:S02]  /*2910*/  IMAD.MOV.U32 R3, RZ, RZ, 0xf ;  /* 0x0000000fff037424 */ /* 0x000fe400078e00ff */
[----:B------:R-:W-:Y:S01]  /*2920*/  IMAD.MOV.U32 R7, RZ, RZ, 0x1 ;  /* 0x00000001ff077424 */ /* 0x000fe200078e00ff */
[----:B------:R-:W-:-:S04]  /*2930*/  LOP3.LUT R0, R0, 0xffff, RZ, 0xc0, !PT ;  /* 0x0000ffff00007812 */ /* 0x000fc800078ec0ff */
[----:B------:R-:W-:-:S05]  /*2940*/  SHF.R.U32.HI R0, RZ, 0x5, R0 ;  /* 0x00000005ff007819 */ /* 0x000fca0000011600 */
[----:B------:R-:W-:Y:S01]  /*2950*/  VIADD R2, R0, 0x10 ;  /* 0x0000001000027836 */ /* 0x000fe20000000000 */
[----:B------:R-:W-:Y:S01]  /*2960*/  SHF.L.U32 R0, R3, R0, RZ ;  /* 0x0000000003007219 */ /* 0x000fe200000006ff */
[----:B--2---:R-:W-:-:S03]  /*2970*/  ULEA UR6, UR5, UR4, 0x18 ;  /* 0x0000000405067291 */ /* 0x004fc6000f8ec0ff */
[----:B------:R-:W-:-:S04]  /*2980*/  SHF.L.U32 R3, R7, R2, RZ ;  /* 0x0000000207037219 */ /* 0x000fc800000006ff */
[----:B------:R-:W-:Y:S02]  /*2990*/  LOP3.LUT R0, R3, R0, RZ, 0xfc, !PT ;  /* 0x0000000003007212 */ /* 0x000fe400078efcff */
[----:B------:R-:W2:Y:S02]  /*29a0*/  LDS R5, [UR6] ;  /* 0x00000006ff057984 */ /* 0x000ea40008000800 */
[C---:B------:R-:W-:Y:S02]  /*29b0*/  LOP3.LUT R2, R0.reuse, 0xffff, RZ, 0xc0, !PT ;  /* 0x0000ffff00027812 */ /* 0x040fe400078ec0ff */
[----:B--2---:R-:W-:-:S04]  /*29c0*/  LOP3.LUT R3, R0, 0xffff, R5, 0x80, !PT ;  /* 0x0000ffff00037812 */ /* 0x004fc800078e8005 */
[----:B------:R-:W-:-:S13]  /*29d0*/  ISETP.NE.AND P0, PT, R3, R2, PT ;  /* 0x000000020300720c */ /* 0x000fda0003f05270 */
[----:B------:R-:W-:Y:S05]  /*29e0*/  @P0 BRA `(.L_x_68) ;  /* 0x0000000000500947 */ /* 0x000fea0003800000 */
[----:B------:R-:W-:Y:S02]  /*29f0*/  SHF.R.U32.HI R5, RZ, 0x10, R5 ;  /* 0x00000010ff057819 */ /* 0x000fe40000011605 */
[----:B------:R-:W-:-:S04]  /*2a00*/  SHF.R.U32.HI R2, RZ, 0x10, R0 ;  /* 0x00000010ff027819 */ /* 0x000fc80000011600 */
[----:B------:R-:W-:-:S04]  /*2a10*/  LOP3.LUT R5, R5, R2, RZ, 0xc0, !PT ;  /* 0x0000000205057212 */ /* 0x000fc800078ec0ff */
[----:B------:R-:W-:-:S13]  /*2a20*/  ISETP.NE.AND P0, PT, R5, R2, PT ;  /* 0x000000020500720c */ /* 0x000fda0003f05270 */
[----:B------:R-:W-:Y:S05]  /*2a30*/  @P0 BRA `(.L_x_69) ;  /* 0x0000000000300947 */ /* 0x000fea0003800000 */
[----:B------:R-:W-:Y:S01]  /*2a40*/  R2UR UR4, R0 ;  /* 0x00000000000472ca */ /* 0x000fe200000e0000 */
[----:B------:R-:W-:Y:S01]  /*2a50*/  VOTEU.ANY UR5, UPT, PT ;  /* 0x0000000000057886 */ /* 0x000fe200038e0100 */
[----:B------:R-:W2:Y:S01]  /*2a60*/  S2R R0, SR_LANEID ;  /* 0x0000000000007919 */ /* 0x000ea20000000000 */
[----:B------:R-:W-:-:S10]  /*2a70*/  UFLO.U32 UR5, UR5 ;  /* 0x00000005000572bd */ /* 0x000fd400080e0000 */
[----:B------:R-:W-:-:S06]  /*2a80*/  ULOP3.LUT UR4, URZ, UR4, URZ, 0x33, !UPT ;  /* 0x00000004ff047292 */ /* 0x000fcc000f8e33ff */
[----:B------:R-:W-:-:S04]  /*2a90*/  IMAD.U32 R2, RZ, RZ, UR4 ;  /* 0x00000004ff027e24 */ /* 0x000fc8000f8e00ff */
[----:B------:R-:W3:Y:S02]  /*2aa0*/  REDUX UR7, R2 ;  /* 0x00000000020773c4 */ /* 0x000ee40000000000 */
[----:B------:R4:W-:Y:S01]  /*2ab0*/  UTCATOMSWS.AND URZ, UR4 ;  /* 0x0000000400ff79e3 */ /* 0x0009e20008000000 */
[----:B--2---:R-:W-:Y:S01]  /*2ac0*/  ISETP.EQ.U32.AND P0, PT, R0, UR5, PT ;  /* 0x0000000500007c0c */ /* 0x004fe2000bf02070 */
[----:B---3--:R-:W-:-:S12]  /*2ad0*/  IMAD.U32 R0, RZ, RZ, UR7 ;  /* 0x00000007ff007e24 */ /* 0x008fd8000f8e00ff */
[----:B------:R4:W-:Y:S01]  /*2ae0*/  @P0 ATOMS.AND RZ, [UR6], R0 ;  /* 0x00000000ffff098c */ /* 0x0009e2000a800006 */
[----:B------:R-:W-:Y:S05]  /*2af0*/  BRA `(.L_x_67) ;  /* 0x0000000000147947 */ /* 0x000fea0003800000 */
.L_x_69:
[----:B------:R-:W-:-:S07]  /*2b00*/  MOV R2, 0x2b20 ;  /* 0x00002b2000027802 */ /* 0x000fce0000000f00 */
[----:B-1----:R-:W-:Y:S05]  /*2b10*/  CALL.REL.NOINC `($__internal_0_$__cuda_sm10x_tcgen05_guardrail_trap_col_being_dealloced_not_returned_by_alloc) ;  /* 0x0000000000447944 */ /* 0x002fea0003c00000 */
[----:B------:R-:W-:Y:S05]  /*2b20*/  BRA `(.L_x_67) ;  /* 0x0000000000087947 */ /* 0x000fea0003800000 */
.L_x_68:
[----:B------:R-:W-:-:S07]  /*2b30*/  MOV R2, 0x2b50 ;  /* 0x00002b5000027802 */ /* 0x000fce0000000f00 */
[----:B-1----:R-:W-:Y:S05]  /*2b40*/  CALL.REL.NOINC `($__internal_2_$__cuda_sm10x_tcgen05_guardrail_trap_unallocated_columns_being_dealloced) ;  /* 0x0000000000507944 */ /* 0x002fea0003c00000 */
.L_x_67:
[----:B------:R-:W-:Y:S01]  /*2b50*/  NOP ;  /* 0x0000000000007918 */ /* 0x000fe20000000000 */
[----:B----4-:R-:W-:Y:S05]  /*2b60*/  EXIT ;  /* 0x000000000000794d */ /* 0x010fea0003800000 */
.L_x_56:
[----:B------:R-:W2:Y:S02]  /*2b70*/  SYNCS.PHASECHK.TRANS64.TRYWAIT P0, [UR8+0x10000], RZ ;  /* 0x010000ffff0075a7 */ /* 0x000ea40008001108 */
[----:B--2---:R-:W-:Y:S05]  /*2b80*/  @!P0 BRA `(.L_x_56) ;  /* 0xfffffffc00f88947 */ /* 0x004fea000383ffff */
[----:B------:R-:W-:Y:S05]  /*2b90*/  BRA `(.L_x_70) ;  /* 0xffffffec00d87947 */ /* 0x000fea000383ffff */
.L_x_58:
[----:B------:R-:W2:Y:S02]  /*2ba0*/  SYNCS.PHASECHK.TRANS64.TRYWAIT P1, [UR8+0x10010], RZ ;  /* 0x010010ffff0075a7 */ /* 0x000ea40008021108 */
[----:B--2---:R-:W-:Y:S05]  /*2bb0*/  @!P1 BRA `(.L_x_58) ;  /* 0xfffffffc00f89947 */ /* 0x004fea000383ffff */
[----:B------:R-:W-:Y:S05]  /*2bc0*/  BRA `(.L_x_71) ;  /* 0xfffffff000787947 */ /* 0x000fea000383ffff */
.L_x_59:
[----:B------:R-:W3:Y:S02]  /*2bd0*/  SYNCS.PHASECHK.TRANS64.TRYWAIT P0, [UR29+0x10000], R2 ;  /* 0x01000002ff0075a7 */ /* 0x000ee4000800111d */
[----:B---3--:R-:W-:Y:S05]  /*2be0*/  @!P0 BRA `(.L_x_59) ;  /* 0xfffffffc00f88947 */ /* 0x008fea000383ffff */
[----:B------:R-:W-:Y:S05]  /*2bf0*/  BRA `(.L_x_72) ;  /* 0xfffffff400007947 */ /* 0x000fea000383ffff */
.L_x_61:
[----:B------:R-:W3:Y:S02]  /*2c00*/  SYNCS.PHASECHK.TRANS64.TRYWAIT P0, [UR29+0x10010], R2 ;  /* 0x01001002ff0075a7 */ /* 0x000ee4000800111d */
[----:B---3--:R-:W-:Y:S05]  /*2c10*/  @!P0 BRA `(.L_x_61) ;  /* 0xfffffffc00f88947 */ /* 0x008fea000383ffff */
[----:B------:R-:W-:Y:S05]  /*2c20*/  BRA `(.L_x_73) ;  /* 0xfffffff400ac7947 */ /* 0x000fea000383ffff */
        .weak           $__internal_0_$__cuda_sm10x_tcgen05_guardrail_trap_col_being_dealloced_not_returned_by_alloc
        .type           $__internal_0_$__cuda_sm10x_tcgen05_guardrail_trap_col_being_dealloced_not_returned_by_alloc,@function
        .size           $__internal_0_$__cuda_sm10x_tcgen05_guardrail_trap_col_being_dealloced_not_returned_by_alloc,($__internal_1_$__cuda_sm10x_tcgen05_guardrail_trap_phase_invalid_during_alloc - $__internal_0_$__cuda_sm10x_tcgen05_guardrail_trap_col_being_dealloced_not_returned_by_alloc)
$__internal_0_$__cuda_sm10x_tcgen05_guardrail_trap_col_being_dealloced_not_returned_by_alloc:
[----:B------:R-:W-:Y:S05]  /*2c30*/  BPT.TRAP 0x1 ;  /* 0x000000040000795c */ /* 0x000fea0000300000 */
[----:B------:R-:W-:-:S04]  /*2c40*/  IMAD.MOV.U32 R3, RZ, RZ, 0x0 ;  /* 0x00000000ff037424 */ /* 0x000fc800078e00ff */
[----:B------:R-:W-:Y:S05]  /*2c50*/  RET.REL.NODEC R2 `(gluon_tcgen05) ;  /* 0xffffffd002e87950 */ /* 0x000fea0003c3ffff */
        .weak           $__internal_1_$__cuda_sm10x_tcgen05_guardrail_trap_phase_invalid_during_alloc
        .type           $__internal_1_$__cuda_sm10x_tcgen05_guardrail_trap_phase_invalid_during_alloc,@function
        .size           $__internal_1_$__cuda_sm10x_tcgen05_guardrail_trap_phase_invalid_during_alloc,($__internal_2_$__cuda_sm10x_tcgen05_guardrail_trap_unallocated_columns_being_dealloced - $__internal_1_$__cuda_sm10x_tcgen05_guardrail_trap_phase_invalid_during_alloc)
$__internal_1_$__cuda_sm10x_tcgen05_guardrail_trap_phase_invalid_during_alloc:
[----:B------:R-:W-:Y:S05]  /*2c60*/  BPT.TRAP 0x1 ;  /* 0x000000040000795c */ /* 0x000fea0000300000 */
[----:B------:R-:W-:-:S04]  /*2c70*/  IMAD.MOV.U32 R3, RZ, RZ, 0x0 ;  /* 0x00000000ff037424 */ /* 0x000fc800078e00ff */
[----:B------:R-:W-:Y:S05]  /*2c80*/  RET.REL.NODEC R2 `(gluon_tcgen05) ;  /* 0xffffffd002dc7950 */ /* 0x000fea0003c3ffff */
        .weak           $__internal_2_$__cuda_sm10x_tcgen05_guardrail_trap_unallocated_columns_being_dealloced
        .type           $__internal_2_$__cuda_sm10x_tcgen05_guardrail_trap_unallocated_columns_being_dealloced,@function
        .size           $__internal_2_$__cuda_sm10x_tcgen05_guardrail_trap_unallocated_columns_being_dealloced,(.L_x_77 - $__internal_2_$__cuda_sm10x_tcgen05_guardrail_trap_unallocated_columns_being_dealloced)
$__internal_2_$__cuda_sm10x_tcgen05_guardrail_trap_unallocated_columns_being_dealloced:
[----:B------:R-:W-:Y:S05]  /*2c90*/  BPT.TRAP 0x1 ;  /* 0x000000040000795c */ /* 0x000fea0000300000 */
[----:B------:R-:W-:-:S04]  /*2ca0*/  IMAD.MOV.U32 R3, RZ, RZ, 0x0 ;  /* 0x00000000ff037424 */ /* 0x000fc800078e00ff */
[----:B------:R-:W-:Y:S05]  /*2cb0*/  RET.REL.NODEC R2 `(gluon_tcgen05) ;  /* 0xffffffd002d07950 */ /* 0x000fea0003c3ffff */
.L_x_74:
[----:B------:R-:W-:-:S00]  /*2cc0*/  BRA `(.L_x_74) ;  /* 0xfffffffc00fc7947 */ /* 0x000fc0000383ffff */
[----:B------:R-:W-:-:S00]  /*2cd0*/  NOP ;  /* 0x0000000000007918 */ /* 0x000fc00000000000 */
        /* <DEDUP_REMOVED lines=10> */
.L_x_77:


//--------------------- .nv.shared.gluon_tcgen05  --------------------------
	.section	.nv.shared.gluon_tcgen05,"aw",@nobits
	.sectionflags	@""
	.align	16
	.zero		1024


//--------------------- .nv.shared.reserved.0     --------------------------
	.section	.nv.shared.reserved.0,"aw",@nobits
	.align	8
	.weak		__nv_reservedSMEM_offset_0_alias
	.size		__nv_reservedSMEM_offset_0_alias, 0, 64
	.other		__nv_reservedSMEM_offset_0_alias,@"STO_CUDA_RESERVED_SHARED STV_DEFAULT"
__nv_reservedSMEM_offset_0_alias:
	.zero		0
.nv.shared.reserved.0:
	.zero		64
	.weak		__nv_reservedSMEM_allocation_phase
	.type		__nv_reservedSMEM_allocation_phase,@object
	.size		__nv_reservedSMEM_allocation_phase,(.L_0 - __nv_reservedSMEM_allocation_phase)
__nv_reservedSMEM_allocation_phase:
	.zero		1
.L_0:
	.zero		7
	.weak		__nv_reservedSMEM_devtool_atexit_pc
	.type		__nv_reservedSMEM_devtool_atexit_pc,@object
	.size		__nv_reservedSMEM_devtool_atexit_pc,(__nv_reservedSMEM_allocation_mask - __nv_reservedSMEM_devtool_atexit_pc)
__nv_reservedSMEM_devtool_atexit_pc:
	.zero		8
	.weak		__nv_reservedSMEM_allocation_mask
	.type		__nv_reservedSMEM_allocation_mask,@object
	.size		__nv_reservedSMEM_allocation_mask,(.L_2 - __nv_reservedSMEM_allocation_mask)
__nv_reservedSMEM_allocation_mask:
	.zero		4
.L_2:


//--------------------- .nv.constant0.gluon_tcgen05 --------------------------
	.section	.nv.constant0.gluon_tcgen05,"a",@progbits
	.sectionflags	@""
	.align	4
.nv.constant0.gluon_tcgen05:
	.zero		976


//--------------------- SYMBOLS --------------------------

	.type		.nv.reservedSmem.offset0,@object
	.size		.nv.reservedSmem.offset0,0x4
	.type		.nv.reservedSmem.cap,@object
	.size		.nv.reservedSmem.cap,0x4
